//
// Generated by NVIDIA NVVM Compiler
//
// Compiler Build ID: CL-36424714
// Cuda compilation tools, release 13.0, V13.0.88
// Based on NVVM 20.0.0
//

.version 9.0
.target sm_100
.address_size 64

	// .globl	_Z14vecProd_kernelPdPKdS1_l
// _ZZ14vecProd_kernelPdPKdS1_lE4smem has been demoted
// _ZZ17reduction_kernel2PdPKdlE4smem has been demoted

.visible .entry _Z14vecProd_kernelPdPKdS1_l(
	.param .u64 .ptr .align 1 _Z14vecProd_kernelPdPKdS1_l_param_0,
	.param .u64 .ptr .align 1 _Z14vecProd_kernelPdPKdS1_l_param_1,
	.param .u64 .ptr .align 1 _Z14vecProd_kernelPdPKdS1_l_param_2,
	.param .u64 _Z14vecProd_kernelPdPKdS1_l_param_3
)
{
	.reg .pred 	%p<8>;
	.reg .b32 	%r<8>;
	.reg .b64 	%rd<15>;
	.reg .b64 	%fd<34>;
	// demoted variable
	.shared .align 8 .b8 _ZZ14vecProd_kernelPdPKdS1_lE4smem[8192];
	ld.param.u64 	%rd2, [_Z14vecProd_kernelPdPKdS1_l_param_0];
	ld.param.u64 	%rd3, [_Z14vecProd_kernelPdPKdS1_l_param_1];
	ld.param.u64 	%rd4, [_Z14vecProd_kernelPdPKdS1_l_param_2];
	ld.param.u64 	%rd5, [_Z14vecProd_kernelPdPKdS1_l_param_3];
	mov.u32 	%r1, %ctaid.x;
	mov.u32 	%r4, %ntid.x;
	mov.u32 	%r2, %tid.x;
	mad.lo.s32 	%r5, %r1, %r4, %r2;
	cvt.s64.s32 	%rd1, %r5;
	setp.le.s64 	%p1, %rd5, %rd1;
	shl.b32 	%r6, %r2, 3;
	mov.u32 	%r7, _ZZ14vecProd_kernelPdPKdS1_lE4smem;
	add.s32 	%r3, %r7, %r6;
	@%p1 bra 	$L__BB0_2;
	cvta.to.global.u64 	%rd7, %rd3;
	cvta.to.global.u64 	%rd8, %rd4;
	shl.b64 	%rd9, %rd1, 3;
	add.s64 	%rd10, %rd7, %rd9;
	ld.global.f64 	%fd1, [%rd10];
	add.s64 	%rd11, %rd8, %rd9;
	ld.global.f64 	%fd2, [%rd11];
	mul.f64 	%fd3, %fd1, %fd2;
	st.shared.f64 	[%r3], %fd3;
	bra.uni 	$L__BB0_3;
$L__BB0_2:
	mov.b64 	%rd6, 0;
	st.shared.u64 	[%r3], %rd6;
$L__BB0_3:
	bar.sync 	0;
	setp.gt.u32 	%p2, %r2, 511;
	@%p2 bra 	$L__BB0_5;
	ld.shared.f64 	%fd4, [%r3+4096];
	ld.shared.f64 	%fd5, [%r3];
	add.f64 	%fd6, %fd4, %fd5;
	st.shared.f64 	[%r3], %fd6;
$L__BB0_5:
	bar.sync 	0;
	setp.gt.u32 	%p3, %r2, 255;
	@%p3 bra 	$L__BB0_7;
	ld.shared.f64 	%fd7, [%r3+2048];
	ld.shared.f64 	%fd8, [%r3];
	add.f64 	%fd9, %fd7, %fd8;
	st.shared.f64 	[%r3], %fd9;
$L__BB0_7:
	bar.sync 	0;
	setp.gt.u32 	%p4, %r2, 127;
	@%p4 bra 	$L__BB0_9;
	ld.shared.f64 	%fd10, [%r3+1024];
	ld.shared.f64 	%fd11, [%r3];
	add.f64 	%fd12, %fd10, %fd11;
	st.shared.f64 	[%r3], %fd12;
$L__BB0_9:
	bar.sync 	0;
	setp.gt.u32 	%p5, %r2, 63;
	@%p5 bra 	$L__BB0_11;
	ld.shared.f64 	%fd13, [%r3+512];
	ld.shared.f64 	%fd14, [%r3];
	add.f64 	%fd15, %fd13, %fd14;
	st.shared.f64 	[%r3], %fd15;
$L__BB0_11:
	bar.sync 	0;
	setp.gt.u32 	%p6, %r2, 31;
	@%p6 bra 	$L__BB0_14;
	ld.shared.f64 	%fd16, [%r3+256];
	ld.shared.f64 	%fd17, [%r3];
	add.f64 	%fd18, %fd16, %fd17;
	st.shared.f64 	[%r3], %fd18;
	bar.warp.sync 	-1;
	ld.shared.f64 	%fd19, [%r3+128];
	ld.shared.f64 	%fd20, [%r3];
	add.f64 	%fd21, %fd19, %fd20;
	st.shared.f64 	[%r3], %fd21;
	bar.warp.sync 	-1;
	ld.shared.f64 	%fd22, [%r3+64];
	ld.shared.f64 	%fd23, [%r3];
	add.f64 	%fd24, %fd22, %fd23;
	st.shared.f64 	[%r3], %fd24;
	bar.warp.sync 	-1;
	ld.shared.f64 	%fd25, [%r3+32];
	ld.shared.f64 	%fd26, [%r3];
	add.f64 	%fd27, %fd25, %fd26;
	st.shared.f64 	[%r3], %fd27;
	bar.warp.sync 	-1;
	ld.shared.f64 	%fd28, [%r3+16];
	ld.shared.f64 	%fd29, [%r3];
	add.f64 	%fd30, %fd28, %fd29;
	st.shared.f64 	[%r3], %fd30;
	bar.warp.sync 	-1;
	setp.ne.s32 	%p7, %r2, 0;
	@%p7 bra 	$L__BB0_14;
	ld.shared.f64 	%fd31, [_ZZ14vecProd_kernelPdPKdS1_lE4smem];
	ld.shared.f64 	%fd32, [_ZZ14vecProd_kernelPdPKdS1_lE4smem+8];
	add.f64 	%fd33, %fd31, %fd32;
	cvta.to.global.u64 	%rd12, %rd2;
	mul.wide.u32 	%rd13, %r1, 8;
	add.s64 	%rd14, %rd12, %rd13;
	st.global.f64 	[%rd14], %fd33;
$L__BB0_14:
	ret;

}
	// .globl	_Z17reduction_kernel2PdPKdl
.visible .entry _Z17reduction_kernel2PdPKdl(
	.param .u64 .ptr .align 1 _Z17reduction_kernel2PdPKdl_param_0,
	.param .u64 .ptr .align 1 _Z17reduction_kernel2PdPKdl_param_1,
	.param .u64 _Z17reduction_kernel2PdPKdl_param_2
)
{
	.reg .pred 	%p<8>;
	.reg .b32 	%r<8>;
	.reg .b64 	%rd<12>;
	.reg .b64 	%fd<32>;
	// demoted variable
	.shared .align 8 .b8 _ZZ17reduction_kernel2PdPKdlE4smem[8192];
	ld.param.u64 	%rd2, [_Z17reduction_kernel2PdPKdl_param_0];
	ld.param.u64 	%rd3, [_Z17reduction_kernel2PdPKdl_param_1];
	ld.param.u64 	%rd4, [_Z17reduction_kernel2PdPKdl_param_2];
	mov.u32 	%r1, %ctaid.x;
	mov.u32 	%r4, %ntid.x;
	mov.u32 	%r2, %tid.x;
	mad.lo.s32 	%r5, %r1, %r4, %r2;
	cvt.s64.s32 	%rd1, %r5;
	setp.le.s64 	%p1, %rd4, %rd1;
	shl.b32 	%r6, %r2, 3;
	mov.u32 	%r7, _ZZ17reduction_kernel2PdPKdlE4smem;
	add.s32 	%r3, %r7, %r6;
	@%p1 bra 	$L__BB1_2;
	cvta.to.global.u64 	%rd6, %rd3;
	shl.b64 	%rd7, %rd1, 3;
	add.s64 	%rd8, %rd6, %rd7;
	ld.global.f64 	%fd1, [%rd8];
	st.shared.f64 	[%r3], %fd1;
	bra.uni 	$L__BB1_3;
$L__BB1_2:
	mov.b64 	%rd5, 0;
	st.shared.u64 	[%r3], %rd5;
$L__BB1_3:
	bar.sync 	0;
	setp.gt.u32 	%p2, %r2, 511;
	@%p2 bra 	$L__BB1_5;
	ld.shared.f64 	%fd2, [%r3+4096];
	ld.shared.f64 	%fd3, [%r3];
	add.f64 	%fd4, %fd2, %fd3;
	st.shared.f64 	[%r3], %fd4;
$L__BB1_5:
	bar.sync 	0;
	setp.gt.u32 	%p3, %r2, 255;
	@%p3 bra 	$L__BB1_7;
	ld.shared.f64 	%fd5, [%r3+2048];
	ld.shared.f64 	%fd6, [%r3];
	add.f64 	%fd7, %fd5, %fd6;
	st.shared.f64 	[%r3], %fd7;
$L__BB1_7:
	bar.sync 	0;
	setp.gt.u32 	%p4, %r2, 127;
	@%p4 bra 	$L__BB1_9;
	ld.shared.f64 	%fd8, [%r3+1024];
	ld.shared.f64 	%fd9, [%r3];
	add.f64 	%fd10, %fd8, %fd9;
	st.shared.f64 	[%r3], %fd10;
$L__BB1_9:
	bar.sync 	0;
	setp.gt.u32 	%p5, %r2, 63;
	@%p5 bra 	$L__BB1_11;
	ld.shared.f64 	%fd11, [%r3+512];
	ld.shared.f64 	%fd12, [%r3];
	add.f64 	%fd13, %fd11, %fd12;
	st.shared.f64 	[%r3], %fd13;
$L__BB1_11:
	bar.sync 	0;
	setp.gt.u32 	%p6, %r2, 31;
	@%p6 bra 	$L__BB1_14;
	ld.shared.f64 	%fd14, [%r3+256];
	ld.shared.f64 	%fd15, [%r3];
	add.f64 	%fd16, %fd14, %fd15;
	st.shared.f64 	[%r3], %fd16;
	bar.warp.sync 	-1;
	ld.shared.f64 	%fd17, [%r3+128];
	ld.shared.f64 	%fd18, [%r3];
	add.f64 	%fd19, %fd17, %fd18;
	st.shared.f64 	[%r3], %fd19;
	bar.warp.sync 	-1;
	ld.shared.f64 	%fd20, [%r3+64];
	ld.shared.f64 	%fd21, [%r3];
	add.f64 	%fd22, %fd20, %fd21;
	st.shared.f64 	[%r3], %fd22;
	bar.warp.sync 	-1;
	ld.shared.f64 	%fd23, [%r3+32];
	ld.shared.f64 	%fd24, [%r3];
	add.f64 	%fd25, %fd23, %fd24;
	st.shared.f64 	[%r3], %fd25;
	bar.warp.sync 	-1;
	ld.shared.f64 	%fd26, [%r3+16];
	ld.shared.f64 	%fd27, [%r3];
	add.f64 	%fd28, %fd26, %fd27;
	st.shared.f64 	[%r3], %fd28;
	bar.warp.sync 	-1;
	setp.ne.s32 	%p7, %r2, 0;
	@%p7 bra 	$L__BB1_14;
	ld.shared.f64 	%fd29, [_ZZ17reduction_kernel2PdPKdlE4smem];
	ld.shared.f64 	%fd30, [_ZZ17reduction_kernel2PdPKdlE4smem+8];
	add.f64 	%fd31, %fd29, %fd30;
	cvta.to.global.u64 	%rd9, %rd2;
	mul.wide.u32 	%rd10, %r1, 8;
	add.s64 	%rd11, %rd9, %rd10;
	st.global.f64 	[%rd11], %fd31;
$L__BB1_14:
	ret;

}
	// .globl	_Z17matVectMul_kernelPdS_S_ll
.visible .entry _Z17matVectMul_kernelPdS_S_ll(
	.param .u64 .ptr .align 1 _Z17matVectMul_kernelPdS_S_ll_param_0,
	.param .u64 .ptr .align 1 _Z17matVectMul_kernelPdS_S_ll_param_1,
	.param .u64 .ptr .align 1 _Z17matVectMul_kernelPdS_S_ll_param_2,
	.param .u64 _Z17matVectMul_kernelPdS_S_ll_param_3,
	.param .u64 _Z17matVectMul_kernelPdS_S_ll_param_4
)
{
	.reg .pred 	%p<11>;
	.reg .b32 	%r<5>;
	.reg .b64 	%rd<143>;
	.reg .b64 	%fd<112>;

	ld.param.u64 	%rd28, [_Z17matVectMul_kernelPdS_S_ll_param_0];
	ld.param.u64 	%rd29, [_Z17matVectMul_kernelPdS_S_ll_param_1];
	ld.param.u64 	%rd26, [_Z17matVectMul_kernelPdS_S_ll_param_2];
	ld.param.u64 	%rd30, [_Z17matVectMul_kernelPdS_S_ll_param_3];
	ld.param.u64 	%rd27, [_Z17matVectMul_kernelPdS_S_ll_param_4];
	cvta.to.global.u64 	%rd1, %rd29;
	cvta.to.global.u64 	%rd2, %rd28;
	mov.u32 	%r1, %ctaid.x;
	mov.u32 	%r2, %ntid.x;
	mov.u32 	%r3, %tid.x;
	mad.lo.s32 	%r4, %r1, %r2, %r3;
	cvt.s64.s32 	%rd3, %r4;
	setp.le.s64 	%p1, %rd30, %rd3;
	@%p1 bra 	$L__BB2_14;
	setp.lt.s64 	%p2, %rd27, 1;
	mov.f64 	%fd111, 0d0000000000000000;
	@%p2 bra 	$L__BB2_13;
	mul.lo.s64 	%rd4, %rd27, %rd3;
	and.b64  	%rd5, %rd27, 15;
	setp.lt.u64 	%p3, %rd27, 16;
	mov.f64 	%fd111, 0d0000000000000000;
	mov.b64 	%rd139, 0;
	@%p3 bra 	$L__BB2_5;
	and.b64  	%rd139, %rd27, 9223372036854775792;
	add.s64 	%rd136, %rd1, 64;
	shl.b64 	%rd32, %rd4, 3;
	add.s64 	%rd33, %rd32, %rd2;
	add.s64 	%rd135, %rd33, 64;
	mov.f64 	%fd111, 0d0000000000000000;
	mov.u64 	%rd137, %rd139;
$L__BB2_4:
	.pragma "nounroll";
	ld.global.f64 	%fd18, [%rd135+-64];
	ld.global.f64 	%fd19, [%rd136+-64];
	fma.rn.f64 	%fd20, %fd18, %fd19, %fd111;
	ld.global.f64 	%fd21, [%rd135+-56];
	ld.global.f64 	%fd22, [%rd136+-56];
	fma.rn.f64 	%fd23, %fd21, %fd22, %fd20;
	ld.global.f64 	%fd24, [%rd135+-48];
	ld.global.f64 	%fd25, [%rd136+-48];
	fma.rn.f64 	%fd26, %fd24, %fd25, %fd23;
	ld.global.f64 	%fd27, [%rd135+-40];
	ld.global.f64 	%fd28, [%rd136+-40];
	fma.rn.f64 	%fd29, %fd27, %fd28, %fd26;
	ld.global.f64 	%fd30, [%rd135+-32];
	ld.global.f64 	%fd31, [%rd136+-32];
	fma.rn.f64 	%fd32, %fd30, %fd31, %fd29;
	ld.global.f64 	%fd33, [%rd135+-24];
	ld.global.f64 	%fd34, [%rd136+-24];
	fma.rn.f64 	%fd35, %fd33, %fd34, %fd32;
	ld.global.f64 	%fd36, [%rd135+-16];
	ld.global.f64 	%fd37, [%rd136+-16];
	fma.rn.f64 	%fd38, %fd36, %fd37, %fd35;
	ld.global.f64 	%fd39, [%rd135+-8];
	ld.global.f64 	%fd40, [%rd136+-8];
	fma.rn.f64 	%fd41, %fd39, %fd40, %fd38;
	ld.global.f64 	%fd42, [%rd135];
	ld.global.f64 	%fd43, [%rd136];
	fma.rn.f64 	%fd44, %fd42, %fd43, %fd41;
	ld.global.f64 	%fd45, [%rd135+8];
	ld.global.f64 	%fd46, [%rd136+8];
	fma.rn.f64 	%fd47, %fd45, %fd46, %fd44;
	ld.global.f64 	%fd48, [%rd135+16];
	ld.global.f64 	%fd49, [%rd136+16];
	fma.rn.f64 	%fd50, %fd48, %fd49, %fd47;
	ld.global.f64 	%fd51, [%rd135+24];
	ld.global.f64 	%fd52, [%rd136+24];
	fma.rn.f64 	%fd53, %fd51, %fd52, %fd50;
	ld.global.f64 	%fd54, [%rd135+32];
	ld.global.f64 	%fd55, [%rd136+32];
	fma.rn.f64 	%fd56, %fd54, %fd55, %fd53;
	ld.global.f64 	%fd57, [%rd135+40];
	ld.global.f64 	%fd58, [%rd136+40];
	fma.rn.f64 	%fd59, %fd57, %fd58, %fd56;
	ld.global.f64 	%fd60, [%rd135+48];
	ld.global.f64 	%fd61, [%rd136+48];
	fma.rn.f64 	%fd62, %fd60, %fd61, %fd59;
	ld.global.f64 	%fd63, [%rd135+56];
	ld.global.f64 	%fd64, [%rd136+56];
	fma.rn.f64 	%fd111, %fd63, %fd64, %fd62;
	add.s64 	%rd137, %rd137, -16;
	add.s64 	%rd136, %rd136, 128;
	add.s64 	%rd135, %rd135, 128;
	setp.ne.s64 	%p4, %rd137, 0;
	@%p4 bra 	$L__BB2_4;
$L__BB2_5:
	setp.eq.s64 	%p5, %rd5, 0;
	@%p5 bra 	$L__BB2_13;
	and.b64  	%rd16, %rd27, 7;
	setp.lt.u64 	%p6, %rd5, 8;
	@%p6 bra 	$L__BB2_8;
	add.s64 	%rd34, %rd139, %rd4;
	shl.b64 	%rd35, %rd34, 3;
	add.s64 	%rd36, %rd2, %rd35;
	ld.global.f64 	%fd66, [%rd36];
	shl.b64 	%rd37, %rd139, 3;
	add.s64 	%rd38, %rd1, %rd37;
	ld.global.f64 	%fd67, [%rd38];
	fma.rn.f64 	%fd68, %fd66, %fd67, %fd111;
	add.s64 	%rd39, %rd139, 1;
	and.b64  	%rd40, %rd39, 4294967295;
	add.s64 	%rd41, %rd40, %rd4;
	shl.b64 	%rd42, %rd41, 3;
	add.s64 	%rd43, %rd2, %rd42;
	ld.global.f64 	%fd69, [%rd43];
	shl.b64 	%rd44, %rd39, 3;
	and.b64  	%rd45, %rd44, 34359738360;
	add.s64 	%rd46, %rd1, %rd45;
	ld.global.f64 	%fd70, [%rd46];
	fma.rn.f64 	%fd71, %fd69, %fd70, %fd68;
	add.s64 	%rd47, %rd139, 2;
	and.b64  	%rd48, %rd47, 4294967295;
	add.s64 	%rd49, %rd48, %rd4;
	shl.b64 	%rd50, %rd49, 3;
	add.s64 	%rd51, %rd2, %rd50;
	ld.global.f64 	%fd72, [%rd51];
	shl.b64 	%rd52, %rd47, 3;
	and.b64  	%rd53, %rd52, 34359738360;
	add.s64 	%rd54, %rd1, %rd53;
	ld.global.f64 	%fd73, [%rd54];
	fma.rn.f64 	%fd74, %fd72, %fd73, %fd71;
	add.s64 	%rd55, %rd139, 3;
	and.b64  	%rd56, %rd55, 4294967295;
	add.s64 	%rd57, %rd56, %rd4;
	shl.b64 	%rd58, %rd57, 3;
	add.s64 	%rd59, %rd2, %rd58;
	ld.global.f64 	%fd75, [%rd59];
	shl.b64 	%rd60, %rd55, 3;
	and.b64  	%rd61, %rd60, 34359738360;
	add.s64 	%rd62, %rd1, %rd61;
	ld.global.f64 	%fd76, [%rd62];
	fma.rn.f64 	%fd77, %fd75, %fd76, %fd74;
	add.s64 	%rd63, %rd139, 4;
	and.b64  	%rd64, %rd63, 4294967295;
	add.s64 	%rd65, %rd64, %rd4;
	shl.b64 	%rd66, %rd65, 3;
	add.s64 	%rd67, %rd2, %rd66;
	ld.global.f64 	%fd78, [%rd67];
	shl.b64 	%rd68, %rd63, 3;
	and.b64  	%rd69, %rd68, 34359738360;
	add.s64 	%rd70, %rd1, %rd69;
	ld.global.f64 	%fd79, [%rd70];
	fma.rn.f64 	%fd80, %fd78, %fd79, %fd77;
	add.s64 	%rd71, %rd139, 5;
	and.b64  	%rd72, %rd71, 4294967295;
	add.s64 	%rd73, %rd72, %rd4;
	shl.b64 	%rd74, %rd73, 3;
	add.s64 	%rd75, %rd2, %rd74;
	ld.global.f64 	%fd81, [%rd75];
	shl.b64 	%rd76, %rd71, 3;
	and.b64  	%rd77, %rd76, 34359738360;
	add.s64 	%rd78, %rd1, %rd77;
	ld.global.f64 	%fd82, [%rd78];
	fma.rn.f64 	%fd83, %fd81, %fd82, %fd80;
	add.s64 	%rd79, %rd139, 6;
	and.b64  	%rd80, %rd79, 4294967295;
	add.s64 	%rd81, %rd80, %rd4;
	shl.b64 	%rd82, %rd81, 3;
	add.s64 	%rd83, %rd2, %rd82;
	ld.global.f64 	%fd84, [%rd83];
	shl.b64 	%rd84, %rd79, 3;
	and.b64  	%rd85, %rd84, 34359738360;
	add.s64 	%rd86, %rd1, %rd85;
	ld.global.f64 	%fd85, [%rd86];
	fma.rn.f64 	%fd86, %fd84, %fd85, %fd83;
	add.s64 	%rd87, %rd139, 7;
	and.b64  	%rd88, %rd87, 4294967295;
	add.s64 	%rd89, %rd88, %rd4;
	shl.b64 	%rd90, %rd89, 3;
	add.s64 	%rd91, %rd2, %rd90;
	ld.global.f64 	%fd87, [%rd91];
	shl.b64 	%rd92, %rd87, 3;
	and.b64  	%rd93, %rd92, 34359738360;
	add.s64 	%rd94, %rd1, %rd93;
	ld.global.f64 	%fd88, [%rd94];
	fma.rn.f64 	%fd111, %fd87, %fd88, %fd86;
	add.s64 	%rd95, %rd139, 8;
	and.b64  	%rd139, %rd95, 4294967295;
$L__BB2_8:
	setp.eq.s64 	%p7, %rd16, 0;
	@%p7 bra 	$L__BB2_13;
	and.b64  	%rd141, %rd27, 3;
	setp.lt.u64 	%p8, %rd16, 4;
	@%p8 bra 	$L__BB2_11;
	add.s64 	%rd96, %rd139, %rd4;
	shl.b64 	%rd97, %rd96, 3;
	add.s64 	%rd98, %rd2, %rd97;
	ld.global.f64 	%fd90, [%rd98];
	shl.b64 	%rd99, %rd139, 3;
	add.s64 	%rd100, %rd1, %rd99;
	ld.global.f64 	%fd91, [%rd100];
	fma.rn.f64 	%fd92, %fd90, %fd91, %fd111;
	add.s64 	%rd101, %rd139, 1;
	and.b64  	%rd102, %rd101, 4294967295;
	add.s64 	%rd103, %rd102, %rd4;
	shl.b64 	%rd104, %rd103, 3;
	add.s64 	%rd105, %rd2, %rd104;
	ld.global.f64 	%fd93, [%rd105];
	shl.b64 	%rd106, %rd101, 3;
	and.b64  	%rd107, %rd106, 34359738360;
	add.s64 	%rd108, %rd1, %rd107;
	ld.global.f64 	%fd94, [%rd108];
	fma.rn.f64 	%fd95, %fd93, %fd94, %fd92;
	add.s64 	%rd109, %rd139, 2;
	and.b64  	%rd110, %rd109, 4294967295;
	add.s64 	%rd111, %rd110, %rd4;
	shl.b64 	%rd112, %rd111, 3;
	add.s64 	%rd113, %rd2, %rd112;
	ld.global.f64 	%fd96, [%rd113];
	shl.b64 	%rd114, %rd109, 3;
	and.b64  	%rd115, %rd114, 34359738360;
	add.s64 	%rd116, %rd1, %rd115;
	ld.global.f64 	%fd97, [%rd116];
	fma.rn.f64 	%fd98, %fd96, %fd97, %fd95;
	add.s64 	%rd117, %rd139, 3;
	and.b64  	%rd118, %rd117, 4294967295;
	add.s64 	%rd119, %rd118, %rd4;
	shl.b64 	%rd120, %rd119, 3;
	add.s64 	%rd121, %rd2, %rd120;
	ld.global.f64 	%fd99, [%rd121];
	shl.b64 	%rd122, %rd117, 3;
	and.b64  	%rd123, %rd122, 34359738360;
	add.s64 	%rd124, %rd1, %rd123;
	ld.global.f64 	%fd100, [%rd124];
	fma.rn.f64 	%fd111, %fd99, %fd100, %fd98;
	add.s64 	%rd125, %rd139, 4;
	and.b64  	%rd139, %rd125, 4294967295;
$L__BB2_11:
	setp.eq.s64 	%p9, %rd141, 0;
	@%p9 bra 	$L__BB2_13;
$L__BB2_12:
	.pragma "nounroll";
	add.s64 	%rd126, %rd139, %rd4;
	shl.b64 	%rd127, %rd126, 3;
	add.s64 	%rd128, %rd2, %rd127;
	ld.global.f64 	%fd101, [%rd128];
	shl.b64 	%rd129, %rd139, 3;
	add.s64 	%rd130, %rd1, %rd129;
	ld.global.f64 	%fd102, [%rd130];
	fma.rn.f64 	%fd111, %fd101, %fd102, %fd111;
	add.s64 	%rd131, %rd139, 1;
	and.b64  	%rd139, %rd131, 4294967295;
	add.s64 	%rd141, %rd141, -1;
	setp.ne.s64 	%p10, %rd141, 0;
	@%p10 bra 	$L__BB2_12;
$L__BB2_13:
	cvta.to.global.u64 	%rd132, %rd26;
	shl.b64 	%rd133, %rd3, 3;
	add.s64 	%rd134, %rd132, %rd133;
	st.global.f64 	[%rd134], %fd111;
$L__BB2_14:
	ret;

}


// ===== COMPILED SASS (sm_100) =====

	.target	sm_100

	.elftype	@"ET_EXEC"


//--------------------- .note.nv.tkinfo           --------------------------
	.section	.note.nv.tkinfo,"",@"SHT_NOTE"
	.sectionflags	@"SHF_NOTE_NV_TKINFO"
	.tkinfo
        /*0018*/ 	.word	0x00000002
        /*0030*/ 	.string	""
        /*0030*/ 	.string	"ptxas"
        /*0030*/ 	.string	"Cuda compilation tools, release 13.0, V13.0.88"
        /*0030*/ 	.string	"Build cuda_13.0.r13.0/compiler.36424714_0"
        /*0030*/ 	.string	"-arch sm_100 -m 64 "



//--------------------- .note.nv.cuinfo           --------------------------
	.section	.note.nv.cuinfo,"",@"SHT_NOTE"
	.sectionflags	@"SHF_NOTE_NV_CUINFO"
        /*0018*/ 	.short	0x0002
        /*001a*/ 	.short	0x0064
        /*001c*/ 	.short	0x0082
	.zero		2


//--------------------- .nv.info                  --------------------------
	.section	.nv.info,"",@"SHT_CUDA_INFO"
	.align	4


	//----- nvinfo : EIATTR_REGCOUNT
	.align		4
        /*0000*/ 	.byte	0x04, 0x2f
        /*0002*/ 	.short	(.L_1 - .L_0)
	.align		4
.L_0:
        /*0004*/ 	.word	index@(_Z14vecProd_kernelPdPKdS1_l)
        /*0008*/ 	.word	0x0000000e


	//----- nvinfo : EIATTR_FRAME_SIZE
	.align		4
.L_1:
        /*000c*/ 	.byte	0x04, 0x11
        /*000e*/ 	.short	(.L_3 - .L_2)
	.align		4
.L_2:
        /*0010*/ 	.word	index@(_Z14vecProd_kernelPdPKdS1_l)
        /*0014*/ 	.word	0x00000000


	//----- nvinfo : EIATTR_REGCOUNT
	.align		4
.L_3:
        /*0018*/ 	.byte	0x04, 0x2f
        /*001a*/ 	.short	(.L_5 - .L_4)
	.align		4
.L_4:
        /*001c*/ 	.word	index@(_Z17reduction_kernel2PdPKdl)
        /*0020*/ 	.word	0x0000000e


	//----- nvinfo : EIATTR_FRAME_SIZE
	.align		4
.L_5:
        /*0024*/ 	.byte	0x04, 0x11
        /*0026*/ 	.short	(.L_7 - .L_6)
	.align		4
.L_6:
        /*0028*/ 	.word	index@(_Z17reduction_kernel2PdPKdl)
        /*002c*/ 	.word	0x00000000


	//----- nvinfo : EIATTR_REGCOUNT
	.align		4
.L_7:
        /*0030*/ 	.byte	0x04, 0x2f
        /*0032*/ 	.short	(.L_9 - .L_8)
	.align		4
.L_8:
        /*0034*/ 	.word	index@(_Z17matVectMul_kernelPdS_S_ll)
        /*0038*/ 	.word	0x0000001c


	//----- nvinfo : EIATTR_FRAME_SIZE
	.align		4
.L_9:
        /*003c*/ 	.byte	0x04, 0x11
        /*003e*/ 	.short	(.L_11 - .L_10)
	.align		4
.L_10:
        /*0040*/ 	.word	index@(_Z17matVectMul_kernelPdS_S_ll)
        /*0044*/ 	.word	0x00000000


	//----- nvinfo : EIATTR_MIN_STACK_SIZE
	.align		4
.L_11:
        /*0048*/ 	.byte	0x04, 0x12
        /*004a*/ 	.short	(.L_13 - .L_12)
	.align		4
.L_12:
        /*004c*/ 	.word	index@(_Z17matVectMul_kernelPdS_S_ll)
        /*0050*/ 	.word	0x00000000


	//----- nvinfo : EIATTR_MIN_STACK_SIZE
	.align		4
.L_13:
        /*0054*/ 	.byte	0x04, 0x12
        /*0056*/ 	.short	(.L_15 - .L_14)
	.align		4
.L_14:
        /*0058*/ 	.word	index@(_Z17reduction_kernel2PdPKdl)
        /*005c*/ 	.word	0x00000000


	//----- nvinfo : EIATTR_MIN_STACK_SIZE
	.align		4
.L_15:
        /*0060*/ 	.byte	0x04, 0x12
        /*0062*/ 	.short	(.L_17 - .L_16)
	.align		4
.L_16:
        /*0064*/ 	.word	index@(_Z14vecProd_kernelPdPKdS1_l)
        /*0068*/ 	.word	0x00000000
.L_17:


//--------------------- .nv.compat                --------------------------
	.section	.nv.compat,"",@"SHT_CUDA_COMPAT_INFO"
	.align	4
        /*0000*/ 	.byte	0x02, 0x09, 0x00, 0x00, 0x02, 0x02, 0x01, 0x00, 0x02, 0x05, 0x05, 0x00, 0x03, 0x07, 0x01, 0x01
        /*0010*/ 	.byte	0x02, 0x03, 0x00, 0x00, 0x02, 0x06, 0x01, 0x00, 0x04, 0x0b, 0x08, 0x00, 0x01, 0x00, 0x00, 0x00
        /*0020*/ 	.byte	0x00, 0x00, 0x00, 0x00


//--------------------- .nv.info._Z17matVectMul_kernelPdS_S_ll --------------------------
	.section	.nv.info._Z17matVectMul_kernelPdS_S_ll,"",@"SHT_CUDA_INFO"
	.sectionflags	@""
	.align	4


	//----- nvinfo : EIATTR_CUDA_API_VERSION
	.align		4
        /*0000*/ 	.byte	0x04, 0x37
        /*0002*/ 	.short	(.L_19 - .L_18)
.L_18:
        /*0004*/ 	.word	0x00000082


	//----- nvinfo : EIATTR_KPARAM_INFO
	.align		4
.L_19:
        /*0008*/ 	.byte	0x04, 0x17
        /*000a*/ 	.short	(.L_21 - .L_20)
.L_20:
        /*000c*/ 	.word	0x00000000
        /*0010*/ 	.short	0x0004
        /*0012*/ 	.short	0x0020
        /*0014*/ 	.byte	0x00, 0xf0, 0x21, 0x00


	//----- nvinfo : EIATTR_KPARAM_INFO
	.align		4
.L_21:
        /*0018*/ 	.byte	0x04, 0x17
        /*001a*/ 	.short	(.L_23 - .L_22)
.L_22:
        /*001c*/ 	.word	0x00000000
        /*0020*/ 	.short	0x0003
        /*0022*/ 	.short	0x0018
        /*0024*/ 	.byte	0x00, 0xf0, 0x21, 0x00


	//----- nvinfo : EIATTR_KPARAM_INFO
	.align		4
.L_23:
        /*0028*/ 	.byte	0x04, 0x17
        /*002a*/ 	.short	(.L_25 - .L_24)
.L_24:
        /*002c*/ 	.word	0x00000000
        /*0030*/ 	.short	0x0002
        /*0032*/ 	.short	0x0010
        /*0034*/ 	.byte	0x00, 0xf5, 0x21, 0x00


	//----- nvinfo : EIATTR_KPARAM_INFO
	.align		4
.L_25:
        /*0038*/ 	.byte	0x04, 0x17
        /*003a*/ 	.short	(.L_27 - .L_26)
.L_26:
        /*003c*/ 	.word	0x00000000
        /*0040*/ 	.short	0x0001
        /*0042*/ 	.short	0x0008
        /*0044*/ 	.byte	0x00, 0xf5, 0x21, 0x00


	//----- nvinfo : EIATTR_KPARAM_INFO
	.align		4
.L_27:
        /*0048*/ 	.byte	0x04, 0x17
        /*004a*/ 	.short	(.L_29 - .L_28)
.L_28:
        /*004c*/ 	.word	0x00000000
        /*0050*/ 	.short	0x0000
        /*0052*/ 	.short	0x0000
        /*0054*/ 	.byte	0x00, 0xf5, 0x21, 0x00


	//----- nvinfo : EIATTR_SPARSE_MMA_MASK
	.align		4
.L_29:
        /*0058*/ 	.byte	0x03, 0x50
        /*005a*/ 	.short	0x0000


	//----- nvinfo : EIATTR_MAXREG_COUNT
	.align		4
        /*005c*/ 	.byte	0x03, 0x1b
        /*005e*/ 	.short	0x00ff


	//----- nvinfo : EIATTR_MERCURY_ISA_VERSION
	.align		4
        /*0060*/ 	.byte	0x03, 0x5f
        /*0062*/ 	.short	0x0101


	//----- nvinfo : EIATTR_VRC_CTA_INIT_COUNT
	.align		4
        /*0064*/ 	.byte	0x02, 0x4a
	.zero		1
	.zero		1


	//----- nvinfo : EIATTR_EXIT_INSTR_OFFSETS
	.align		4
        /*0068*/ 	.byte	0x04, 0x1c
        /*006a*/ 	.short	(.L_31 - .L_30)


	//   ....[0]....
.L_30:
        /*006c*/ 	.word	0x00000090


	//   ....[1]....
        /*0070*/ 	.word	0x00001530


	//----- nvinfo : EIATTR_CBANK_PARAM_SIZE
	.align		4
.L_31:
        /*0074*/ 	.byte	0x03, 0x19
        /*0076*/ 	.short	0x0028


	//----- nvinfo : EIATTR_PARAM_CBANK
	.align		4
        /*0078*/ 	.byte	0x04, 0x0a
        /*007a*/ 	.short	(.L_33 - .L_32)
	.align		4
.L_32:
        /*007c*/ 	.word	index@(.nv.constant0._Z17matVectMul_kernelPdS_S_ll)
        /*0080*/ 	.short	0x0380
        /*0082*/ 	.short	0x0028


	//----- nvinfo : EIATTR_SW_WAR
	.align		4
.L_33:
        /*0084*/ 	.byte	0x04, 0x36
        /*0086*/ 	.short	(.L_35 - .L_34)
.L_34:
        /*0088*/ 	.word	0x00000008
.L_35:


//--------------------- .nv.info._Z17reduction_kernel2PdPKdl --------------------------
	.section	.nv.info._Z17reduction_kernel2PdPKdl,"",@"SHT_CUDA_INFO"
	.sectionflags	@""
	.align	4


	//----- nvinfo : EIATTR_CUDA_API_VERSION
	.align		4
        /*0000*/ 	.byte	0x04, 0x37
        /*0002*/ 	.short	(.L_37 - .L_36)
.L_36:
        /*0004*/ 	.word	0x00000082


	//----- nvinfo : EIATTR_KPARAM_INFO
	.align		4
.L_37:
        /*0008*/ 	.byte	0x04, 0x17
        /*000a*/ 	.short	(.L_39 - .L_38)
.L_38:
        /*000c*/ 	.word	0x00000000
        /*0010*/ 	.short	0x0002
        /*0012*/ 	.short	0x0010
        /*0014*/ 	.byte	0x00, 0xf0, 0x21, 0x00


	//----- nvinfo : EIATTR_KPARAM_INFO
	.align		4
.L_39:
        /*0018*/ 	.byte	0x04, 0x17
        /*001a*/ 	.short	(.L_41 - .L_40)
.L_40:
        /*001c*/ 	.word	0x00000000
        /*0020*/ 	.short	0x0001
        /*0022*/ 	.short	0x0008
        /*0024*/ 	.byte	0x00, 0xf5, 0x21, 0x00


	//----- nvinfo : EIATTR_KPARAM_INFO
	.align		4
.L_41:
        /*0028*/ 	.byte	0x04, 0x17
        /*002a*/ 	.short	(.L_43 - .L_42)
.L_42:
        /*002c*/ 	.word	0x00000000
        /*0030*/ 	.short	0x0000
        /*0032*/ 	.short	0x0000
        /*0034*/ 	.byte	0x00, 0xf5, 0x21, 0x00


	//----- nvinfo : EIATTR_SPARSE_MMA_MASK
	.align		4
.L_43:
        /*0038*/ 	.byte	0x03, 0x50
        /*003a*/ 	.short	0x0000


	//----- nvinfo : EIATTR_MAXREG_COUNT
	.align		4
        /*003c*/ 	.byte	0x03, 0x1b
        /*003e*/ 	.short	0x00ff


	//----- nvinfo : EIATTR_NUM_BARRIERS
	.align		4
        /*0040*/ 	.byte	0x02, 0x4c
        /*0042*/ 	.byte	0x01
	.zero		1


	//----- nvinfo : EIATTR_MERCURY_ISA_VERSION
	.align		4
        /*0044*/ 	.byte	0x03, 0x5f
        /*0046*/ 	.short	0x0101


	//----- nvinfo : EIATTR_COOP_GROUP_MASK_REGIDS
	.align		4
        /*0048*/ 	.byte	0x04, 0x29
        /*004a*/ 	.short	(.L_45 - .L_44)


	//   ....[0]....
.L_44:
        /*004c*/ 	.word	0xffffffff


	//   ....[1]....
        /*0050*/ 	.word	0xffffffff


	//   ....[2]....
        /*0054*/ 	.word	0xffffffff


	//   ....[3]....
        /*0058*/ 	.word	0xffffffff


	//   ....[4]....
        /*005c*/ 	.word	0xffffffff


	//----- nvinfo : EIATTR_COOP_GROUP_INSTR_OFFSETS
	.align		4
.L_45:
        /*0060*/ 	.byte	0x04, 0x28
        /*0062*/ 	.short	(.L_47 - .L_46)


	//   ....[0]....
.L_46:
        /*0064*/ 	.word	0x00000340


	//   ....[1]....
        /*0068*/ 	.word	0x00000390


	//   ....[2]....
        /*006c*/ 	.word	0x000003e0


	//   ....[3]....
        /*0070*/ 	.word	0x00000430


	//   ....[4]....
        /*0074*/ 	.word	0x00000480


	//----- nvinfo : EIATTR_VRC_CTA_INIT_COUNT
	.align		4
.L_47:
        /*0078*/ 	.byte	0x02, 0x4a
	.zero		1
	.zero		1


	//----- nvinfo : EIATTR_EXIT_INSTR_OFFSETS
	.align		4
        /*007c*/ 	.byte	0x04, 0x1c
        /*007e*/ 	.short	(.L_49 - .L_48)


	//   ....[0]....
.L_48:
        /*0080*/ 	.word	0x000002e0


	//   ....[1]....
        /*0084*/ 	.word	0x00000490


	//   ....[2]....
        /*0088*/ 	.word	0x000004f0


	//----- nvinfo : EIATTR_CBANK_PARAM_SIZE
	.align		4
.L_49:
        /*008c*/ 	.byte	0x03, 0x19
        /*008e*/ 	.short	0x0018


	//----- nvinfo : EIATTR_PARAM_CBANK
	.align		4
        /*0090*/ 	.byte	0x04, 0x0a
        /*0092*/ 	.short	(.L_51 - .L_50)
	.align		4
.L_50:
        /*0094*/ 	.word	index@(.nv.constant0._Z17reduction_kernel2PdPKdl)
        /*0098*/ 	.short	0x0380
        /*009a*/ 	.short	0x0018


	//----- nvinfo : EIATTR_SW_WAR
	.align		4
.L_51:
        /*009c*/ 	.byte	0x04, 0x36
        /*009e*/ 	.short	(.L_53 - .L_52)
.L_52:
        /*00a0*/ 	.word	0x00000008
.L_53:


//--------------------- .nv.info._Z14vecProd_kernelPdPKdS1_l --------------------------
	.section	.nv.info._Z14vecProd_kernelPdPKdS1_l,"",@"SHT_CUDA_INFO"
	.sectionflags	@""
	.align	4


	//----- nvinfo : EIATTR_CUDA_API_VERSION
	.align		4
        /*0000*/ 	.byte	0x04, 0x37
        /*0002*/ 	.short	(.L_55 - .L_54)
.L_54:
        /*0004*/ 	.word	0x00000082


	//----- nvinfo : EIATTR_KPARAM_INFO
	.align		4
.L_55:
        /*0008*/ 	.byte	0x04, 0x17
        /*000a*/ 	.short	(.L_57 - .L_56)
.L_56:
        /*000c*/ 	.word	0x00000000
        /*0010*/ 	.short	0x0003
        /*0012*/ 	.short	0x0018
        /*0014*/ 	.byte	0x00, 0xf0, 0x21, 0x00


	//----- nvinfo : EIATTR_KPARAM_INFO
	.align		4
.L_57:
        /*0018*/ 	.byte	0x04, 0x17
        /*001a*/ 	.short	(.L_59 - .L_58)
.L_58:
        /*001c*/ 	.word	0x00000000
        /*0020*/ 	.short	0x0002
        /*0022*/ 	.short	0x0010
        /*0024*/ 	.byte	0x00, 0xf5, 0x21, 0x00


	//----- nvinfo : EIATTR_KPARAM_INFO
	.align		4
.L_59:
        /*0028*/ 	.byte	0x04, 0x17
        /*002a*/ 	.short	(.L_61 - .L_60)
.L_60:
        /*002c*/ 	.word	0x00000000
        /*0030*/ 	.short	0x0001
        /*0032*/ 	.short	0x0008
        /*0034*/ 	.byte	0x00, 0xf5, 0x21, 0x00


	//----- nvinfo : EIATTR_KPARAM_INFO
	.align		4
.L_61:
        /*0038*/ 	.byte	0x04, 0x17
        /*003a*/ 	.short	(.L_63 - .L_62)
.L_62:
        /*003c*/ 	.word	0x00000000
        /*0040*/ 	.short	0x0000
        /*0042*/ 	.short	0x0000
        /*0044*/ 	.byte	0x00, 0xf5, 0x21, 0x00


	//----- nvinfo : EIATTR_SPARSE_MMA_MASK
	.align		4
.L_63:
        /*0048*/ 	.byte	0x03, 0x50
        /*004a*/ 	.short	0x0000


	//----- nvinfo : EIATTR_MAXREG_COUNT
	.align		4
        /*004c*/ 	.byte	0x03, 0x1b
        /*004e*/ 	.short	0x00ff


	//----- nvinfo : EIATTR_NUM_BARRIERS
	.align		4
        /*0050*/ 	.byte	0x02, 0x4c
        /*0052*/ 	.byte	0x01
	.zero		1


	//----- nvinfo : EIATTR_MERCURY_ISA_VERSION
	.align		4
        /*0054*/ 	.byte	0x03, 0x5f
        /*0056*/ 	.short	0x0101


	//----- nvinfo : EIATTR_COOP_GROUP_MASK_REGIDS
	.align		4
        /*0058*/ 	.byte	0x04, 0x29
        /*005a*/ 	.short	(.L_65 - .L_64)


	//   ....[0]....
.L_64:
        /*005c*/ 	.word	0xffffffff


	//   ....[1]....
        /*0060*/ 	.word	0xffffffff


	//   ....[2]....
        /*0064*/ 	.word	0xffffffff


	//   ....[3]....
        /*0068*/ 	.word	0xffffffff


	//   ....[4]....
        /*006c*/ 	.word	0xffffffff


	//----- nvinfo : EIATTR_COOP_GROUP_INSTR_OFFSETS
	.align		4
.L_65:
        /*0070*/ 	.byte	0x04, 0x28
        /*0072*/ 	.short	(.L_67 - .L_66)


	//   ....[0]....
.L_66:
        /*0074*/ 	.word	0x000003b0


	//   ....[1]....
        /*0078*/ 	.word	0x00000400


	//   ....[2]....
        /*007c*/ 	.word	0x00000450


	//   ....[3]....
        /*0080*/ 	.word	0x000004a0


	//   ....[4]....
        /*0084*/ 	.word	0x000004f0


	//----- nvinfo : EIATTR_VRC_CTA_INIT_COUNT
	.align		4
.L_67:
        /*0088*/ 	.byte	0x02, 0x4a
	.zero		1
	.zero		1


	//----- nvinfo : EIATTR_EXIT_INSTR_OFFSETS
	.align		4
        /*008c*/ 	.byte	0x04, 0x1c
        /*008e*/ 	.short	(.L_69 - .L_68)


	//   ....[0]....
.L_68:
        /*0090*/ 	.word	0x00000350


	//   ....[1]....
        /*0094*/ 	.word	0x00000500


	//   ....[2]....
        /*0098*/ 	.word	0x00000560


	//----- nvinfo : EIATTR_CBANK_PARAM_SIZE
	.align		4
.L_69:
        /*009c*/ 	.byte	0x03, 0x19
        /*009e*/ 	.short	0x0020


	//----- nvinfo : EIATTR_PARAM_CBANK
	.align		4
        /*00a0*/ 	.byte	0x04, 0x0a
        /*00a2*/ 	.short	(.L_71 - .L_70)
	.align		4
.L_70:
        /*00a4*/ 	.word	index@(.nv.constant0._Z14vecProd_kernelPdPKdS1_l)
        /*00a8*/ 	.short	0x0380
        /*00aa*/ 	.short	0x0020


	//----- nvinfo : EIATTR_SW_WAR
	.align		4
.L_71:
        /*00ac*/ 	.byte	0x04, 0x36
        /*00ae*/ 	.short	(.L_73 - .L_72)
.L_72:
        /*00b0*/ 	.word	0x00000008
.L_73:


//--------------------- .nv.callgraph             --------------------------
	.section	.nv.callgraph,"",@"SHT_CUDA_CALLGRAPH"
	.align	4
	.sectionentsize	8
	.align		4
        /*0000*/ 	.word	0x00000000
	.align		4
        /*0004*/ 	.word	0xffffffff
	.align		4
        /*0008*/ 	.word	0x00000000
	.align		4
        /*000c*/ 	.word	0xfffffffe
	.align		4
        /*0010*/ 	.word	0x00000000
	.align		4
        /*0014*/ 	.word	0xfffffffd
	.align		4
        /*0018*/ 	.word	0x00000000
	.align		4
        /*001c*/ 	.word	0xfffffffc


//--------------------- .text._Z17matVectMul_kernelPdS_S_ll --------------------------
	.section	.text._Z17matVectMul_kernelPdS_S_ll,"ax",@progbits
	.align	128
        .global         _Z17matVectMul_kernelPdS_S_ll
        .type           _Z17matVectMul_kernelPdS_S_ll,@function
        .size           _Z17matVectMul_kernelPdS_S_ll,(.L_x_9 - _Z17matVectMul_kernelPdS_S_ll)
        .other          _Z17matVectMul_kernelPdS_S_ll,@"STO_CUDA_ENTRY STV_DEFAULT"
_Z17matVectMul_kernelPdS_S_ll:
.text._Z17matVectMul_kernelPdS_S_ll:
[----:B------:R-:W-:Y:S01]  /*0000*/  LDC R1, c[0x0][0x37c] ;  /* 0x0000df00ff017b82 */ /* 0x000fe20000000800 */
[----:B------:R-:W0:Y:S07]  /*0010*/  S2R R3, SR_TID.X ;  /* 0x0000000000037919 */ /* 0x000e2e0000002100 */
[----:B------:R-:W0:Y:S01]  /*0020*/  S2UR UR4, SR_CTAID.X ;  /* 0x00000000000479c3 */ /* 0x000e220000002500 */
[----:B------:R-:W1:Y:S07]  /*0030*/  LDCU.64 UR6, c[0x0][0x398] ;  /* 0x00007300ff0677ac */ /* 0x000e6e0008000a00 */
[----:B------:R-:W0:Y:S02]  /*0040*/  LDC R0, c[0x0][0x360] ;  /* 0x0000d800ff007b82 */ /* 0x000e240000000800 */
[----:B0-----:R-:W-:-:S05]  /*0050*/  IMAD R0, R0, UR4, R3 ;  /* 0x0000000400007c24 */ /* 0x001fca000f8e0203 */
[----:B-1----:R-:W-:Y:S02]  /*0060*/  ISETP.GE.U32.AND P0, PT, R0, UR6, PT ;  /* 0x0000000600007c0c */ /* 0x002fe4000bf06070 */
[----:B------:R-:W-:-:S04]  /*0070*/  SHF.R.S32.HI R13, RZ, 0x1f, R0 ;  /* 0x0000001fff0d7819 */ /* 0x000fc80000011400 */
[----:B------:R-:W-:-:S13]  /*0080*/  ISETP.GE.AND.EX P0, PT, R13, UR7, PT, P0 ;  /* 0x000000070d007c0c */ /* 0x000fda000bf06300 */
[----:B------:R-:W-:Y:S05]  /*0090*/  @P0 EXIT ;  /* 0x000000000000094d */ /* 0x000fea0003800000 */
[----:B------:R-:W0:Y:S01]  /*00a0*/  LDCU.64 UR8, c[0x0][0x3a0] ;  /* 0x00007400ff0877ac */ /* 0x000e220008000a00 */
[----:B------:R-:W-:Y:S01]  /*00b0*/  CS2R R8, SRZ ;  /* 0x0000000000087805 */ /* 0x000fe2000001ff00 */
[----:B------:R-:W1:Y:S01]  /*00c0*/  LDCU.64 UR18, c[0x0][0x358] ;  /* 0x00006b00ff1277ac */ /* 0x000e620008000a00 */
[----:B0-----:R-:W-:-:S04]  /*00d0*/  UISETP.GE.U32.AND UP0, UPT, UR8, 0x1, UPT ;  /* 0x000000010800788c */ /* 0x001fc8000bf06070 */
[----:B------:R-:W-:-:S09]  /*00e0*/  UISETP.GE.AND.EX UP0, UPT, UR9, URZ, UPT, UP0 ;  /* 0x000000ff0900728c */ /* 0x000fd2000bf06300 */
[----:B-1----:R-:W-:Y:S05]  /*00f0*/  BRA.U !UP0, `(.L_x_0) ;  /* 0x0000001108fc7547 */ /* 0x002fea000b800000 */
[----:B------:R-:W-:Y:S02]  /*0100*/  UISETP.GE.U32.AND UP1, UPT, UR8, 0x10, UPT ;  /* 0x000000100800788c */ /* 0x000fe4000bf26070 */
[----:B------:R-:W-:Y:S01]  /*0110*/  IMAD R3, R13, UR8, RZ ;  /* 0x000000080d037c24 */ /* 0x000fe2000f8e02ff */
[----:B------:R-:W-:Y:S02]  /*0120*/  ULOP3.LUT UR10, UR8, 0xf, URZ, 0xc0, !UPT ;  /* 0x0000000f080a7892 */ /* 0x000fe4000f8ec0ff */
[C---:B------:R-:W-:Y:S01]  /*0130*/  IMAD.WIDE.U32 R4, R0.reuse, UR8, RZ ;  /* 0x0000000800047c25 */ /* 0x040fe2000f8e00ff */
[----:B------:R-:W-:Y:S01]  /*0140*/  UISETP.GE.U32.AND.EX UP1, UPT, UR9, URZ, UPT, UP1 ;  /* 0x000000ff0900728c */ /* 0x000fe2000bf26110 */
[----:B------:R-:W-:Y:S01]  /*0150*/  CS2R R8, SRZ ;  /* 0x0000000000087805 */ /* 0x000fe2000001ff00 */
[----:B------:R-:W-:Y:S01]  /*0160*/  UISETP.NE.U32.AND UP0, UPT, UR10, URZ, UPT ;  /* 0x000000ff0a00728c */ /* 0x000fe2000bf05070 */
[----:B------:R-:W-:Y:S01]  /*0170*/  IMAD R3, R0, UR9, R3 ;  /* 0x0000000900037c24 */ /* 0x000fe2000f8e0203 */
[----:B------:R-:W-:Y:S01]  /*0180*/  UMOV UR4, URZ ;  /* 0x000000ff00047c82 */ /* 0x000fe20008000000 */
[----:B------:R-:W-:Y:S01]  /*0190*/  UMOV UR6, URZ ;  /* 0x000000ff00067c82 */ /* 0x000fe20008000000 */
[----:B------:R-:W-:Y:S01]  /*01a0*/  UISETP.NE.AND.EX UP0, UPT, URZ, URZ, UPT, UP0 ;  /* 0x000000ffff00728c */ /* 0x000fe2000bf05300 */
[----:B------:R-:W-:-:S02]  /*01b0*/  IMAD.IADD R15, R5, 0x1, R3 ;  /* 0x00000001050f7824 */ /* 0x000fc400078e0203 */
[----:B------:R-:W-:Y:S08]  /*01c0*/  BRA.U !UP1, `(.L_x_1) ;  /* 0x0000000509247547 */ /* 0x000ff0000b800000 */
[----:B------:R-:W0:Y:S01]  /*01d0*/  LDCU.128 UR12, c[0x0][0x380] ;  /* 0x00007000ff0c77ac */ /* 0x000e220008000c00 */
[----:B------:R-:W-:Y:S01]  /*01e0*/  CS2R R8, SRZ ;  /* 0x0000000000087805 */ /* 0x000fe2000001ff00 */
[----:B------:R-:W-:Y:S02]  /*01f0*/  ULOP3.LUT UR4, UR8, 0xfffffff0, URZ, 0xc0, !UPT ;  /* 0xfffffff008047892 */ /* 0x000fe4000f8ec0ff */
[----:B------:R-:W-:Y:S01]  /*0200*/  ULOP3.LUT UR6, UR9, 0x7fffffff, URZ, 0xc0, !UPT ;  /* 0x7fffffff09067892 */ /* 0x000fe2000f8ec0ff */
[----:B0-----:R-:W-:Y:S01]  /*0210*/  LEA R6, P0, R4, UR12, 0x3 ;  /* 0x0000000c04067c11 */ /* 0x001fe2000f8018ff */
[----:B------:R-:W-:-:S03]  /*0220*/  UIADD3 UR5, UP1, UPT, UR14, 0x40, URZ ;  /* 0x000000400e057890 */ /* 0x000fc6000ff3e0ff */
[----:B------:R-:W-:Y:S01]  /*0230*/  LEA.HI.X R7, R4, UR13, R15, 0x3, P0 ;  /* 0x0000000d04077c11 */ /* 0x000fe200080f1c0f */
[----:B------:R-:W-:Y:S01]  /*0240*/  UIADD3.X UR7, UPT, UPT, URZ, UR15, URZ, UP1, !UPT ;  /* 0x0000000fff077290 */ /* 0x000fe20008ffe4ff */
[----:B------:R-:W-:Y:S01]  /*0250*/  IADD3 R6, P0, PT, R6, 0x40, RZ ;  /* 0x0000004006067810 */ /* 0x000fe20007f1e0ff */
[----:B------:R-:W-:Y:S01]  /*0260*/  IMAD.U32 R10, RZ, RZ, UR5 ;  /* 0x00000005ff0a7e24 */ /* 0x000fe2000f8e00ff */
[----:B------:R-:W-:-:S03]  /*0270*/  UMOV UR5, UR4 ;  /* 0x0000000400057c82 */ /* 0x000fc60008000000 */
[----:B------:R-:W-:Y:S02]  /*0280*/  IMAD.X R7, RZ, RZ, R7, P0 ;  /* 0x000000ffff077224 */ /* 0x000fe400000e0607 */
[----:B------:R-:W-:Y:S01]  /*0290*/  IMAD.U32 R11, RZ, RZ, UR7 ;  /* 0x00000007ff0b7e24 */ /* 0x000fe2000f8e00ff */
[----:B------:R-:W-:-:S06]  /*02a0*/  UMOV UR7, UR6 ;  /* 0x0000000600077c82 */ /* 0x000fcc0008000000 */
.L_x_2:
[----:B------:R-:W-:Y:S01]  /*02b0*/  IMAD.MOV.U32 R2, RZ, RZ, R10 ;  /* 0x000000ffff027224 */ /* 0x000fe200078e000a */
[----:B------:R-:W2:Y:S01]  /*02c0*/  LDG.E.64 R16, desc[UR18][R6.64+-0x40] ;  /* 0xffffc01206107981 */ /* 0x000ea2000c1e1b00 */
[----:B------:R-:W-:-:S03]  /*02d0*/  IMAD.MOV.U32 R3, RZ, RZ, R11 ;  /* 0x000000ffff037224 */ /* 0x000fc600078e000b */
[----:B------:R-:W3:Y:S04]  /*02e0*/  LDG.E.64 R10, desc[UR18][R6.64+-0x38] ;  /* 0xffffc812060a7981 */ /* 0x000ee8000c1e1b00 */
[----:B------:R-:W2:Y:S04]  /*02f0*/  LDG.E.64 R18, desc[UR18][R2.64+-0x40] ;  /* 0xffffc01202127981 */ /* 0x000ea8000c1e1b00 */
[----:B------:R-:W3:Y:S04]  /*0300*/  LDG.E.64 R24, desc[UR18][R2.64+-0x38] ;  /* 0xffffc81202187981 */ /* 0x000ee8000c1e1b00 */
[----:B------:R-:W4:Y:S04]  /*0310*/  LDG.E.64 R20, desc[UR18][R6.64+-0x30] ;  /* 0xffffd01206147981 */ /* 0x000f28000c1e1b00 */
[----:B------:R-:W4:Y:S01]  /*0320*/  LDG.E.64 R22, desc[UR18][R2.64+-0x30] ;  /* 0xffffd01202167981 */ /* 0x000f22000c1e1b00 */
[----:B--2---:R-:W-:-:S03]  /*0330*/  DFMA R8, R16, R18, R8 ;  /* 0x000000121008722b */ /* 0x004fc60000000008 */
[----:B------:R-:W2:Y:S04]  /*0340*/  LDG.E.64 R16, desc[UR18][R6.64+-0x28] ;  /* 0xffffd81206107981 */ /* 0x000ea8000c1e1b00 */
[----:B------:R-:W2:Y:S01]  /*0350*/  LDG.E.64 R18, desc[UR18][R2.64+-0x28] ;  /* 0xffffd81202127981 */ /* 0x000ea2000c1e1b00 */
[----:B---3--:R-:W-:-:S03]  /*0360*/  DFMA R24, R10, R24, R8 ;  /* 0x000000180a18722b */ /* 0x008fc60000000008 */
[----:B------:R-:W3:Y:S04]  /*0370*/  LDG.E.64 R8, desc[UR18][R6.64+-0x20] ;  /* 0xffffe01206087981 */ /* 0x000ee8000c1e1b00 */
[----:B------:R-:W3:Y:S01]  /*0380*/  LDG.E.64 R10, desc[UR18][R2.64+-0x20] ;  /* 0xffffe012020a7981 */ /* 0x000ee2000c1e1b00 */
[----:B----4-:R-:W-:-:S03]  /*0390*/  DFMA R24, R20, R22, R24 ;  /* 0x000000161418722b */ /* 0x010fc60000000018 */
        /* <DEDUP_REMOVED lines=29> */
[----:B------:R-:W-:Y:S01]  /*0570*/  UIADD3 UR5, UP1, UPT, UR5, -0x10, URZ ;  /* 0xfffffff005057890 */ /* 0x000fe2000ff3e0ff */
[----:B--2---:R-:W-:Y:S02]  /*0580*/  DFMA R24, R16, R18, R24 ;  /* 0x000000121018722b */ /* 0x004fe40000000018 */
[----:B------:R0:W2:Y:S04]  /*0590*/  LDG.E.64 R18, desc[UR18][R6.64+0x38] ;  /* 0x0000381206127981 */ /* 0x0000a8000c1e1b00 */
[----:B------:R-:W2:Y:S02]  /*05a0*/  LDG.E.64 R16, desc[UR18][R2.64+0x38] ;  /* 0x0000381202107981 */ /* 0x000ea4000c1e1b00 */
[----:B---3--:R-:W-:Y:S01]  /*05b0*/  DFMA R8, R8, R10, R24 ;  /* 0x0000000a0808722b */ /* 0x008fe20000000018 */
[----:B------:R-:W-:-:S02]  /*05c0*/  UIADD3.X UR7, UPT, UPT, UR7, -0x1, URZ, UP1, !UPT ;  /* 0xffffffff07077890 */ /* 0x000fc40008ffe4ff */
[----:B------:R-:W-:-:S04]  /*05d0*/  UISETP.NE.U32.AND UP1, UPT, UR5, URZ, UPT ;  /* 0x000000ff0500728c */ /* 0x000fc8000bf25070 */
[----:B------:R-:W-:Y:S01]  /*05e0*/  UISETP.NE.AND.EX UP1, UPT, UR7, URZ, UPT, UP1 ;  /* 0x000000ff0700728c */ /* 0x000fe2000bf25310 */
[----:B----4-:R-:W-:Y:S01]  /*05f0*/  DFMA R8, R20, R22, R8 ;  /* 0x000000161408722b */ /* 0x010fe20000000008 */
[----:B------:R-:W-:Y:S02]  /*0600*/  IADD3 R10, P0, PT, R2, 0x80, RZ ;  /* 0x00000080020a7810 */ /* 0x000fe40007f1e0ff */
[----:B0-----:R-:W-:-:S03]  /*0610*/  IADD3 R6, P1, PT, R6, 0x80, RZ ;  /* 0x0000008006067810 */ /* 0x001fc60007f3e0ff */
[----:B------:R-:W-:Y:S02]  /*0620*/  IMAD.X R11, RZ, RZ, R3, P0 ;  /* 0x000000ffff0b7224 */ /* 0x000fe400000e0603 */
[----:B------:R-:W-:Y:S01]  /*0630*/  IMAD.X R7, RZ, RZ, R7, P1 ;  /* 0x000000ffff077224 */ /* 0x000fe200008e0607 */
[----:B--2---:R-:W-:Y:S01]  /*0640*/  DFMA R8, R18, R16, R8 ;  /* 0x000000101208722b */ /* 0x004fe20000000008 */
[----:B------:R-:W-:Y:S10]  /*0650*/  BRA.U UP1, `(.L_x_2) ;  /* 0xfffffffd01147547 */ /* 0x000ff4000b83ffff */
.L_x_1:
[----:B------:R-:W-:Y:S05]  /*0660*/  BRA.U !UP0, `(.L_x_0) ;  /* 0x0000000d08a07547 */ /* 0x000fea000b800000 */
[----:B------:R-:W-:Y:S02]  /*0670*/  UISETP.GE.U32.AND UP1, UPT, UR10, 0x8, UPT ;  /* 0x000000080a00788c */ /* 0x000fe4000bf26070 */
[----:B------:R-:W-:Y:S02]  /*0680*/  ULOP3.LUT UR24, UR8, 0x7, URZ, 0xc0, !UPT ;  /* 0x0000000708187892 */ /* 0x000fe4000f8ec0ff */
[----:B------:R-:W-:Y:S02]  /*0690*/  UISETP.GE.U32.AND.EX UP1, UPT, URZ, URZ, UPT, UP1 ;  /* 0x000000ffff00728c */ /* 0x000fe4000bf26110 */
[----:B------:R-:W-:-:S04]  /*06a0*/  UISETP.NE.U32.AND UP0, UPT, UR24, URZ, UPT ;  /* 0x000000ff1800728c */ /* 0x000fc8000bf05070 */
[----:B------:R-:W-:-:S03]  /*06b0*/  UISETP.NE.AND.EX UP0, UPT, URZ, URZ, UPT, UP0 ;  /* 0x000000ffff00728c */ /* 0x000fc6000bf05300 */
[----:B------:R-:W-:Y:S08]  /*06c0*/  BRA.U !UP1, `(.L_x_3) ;  /* 0x0000000909147547 */ /* 0x000ff0000b800000 */
[----:B------:R-:W0:Y:S01]  /*06d0*/  LDCU.128 UR12, c[0x0][0x380] ;  /* 0x00007000ff0c77ac */ /* 0x000e220008000c00 */
[----:B------:R-:W-:Y:S01]  /*06e0*/  IADD3 R2, P0, PT, R4, UR4, RZ ;  /* 0x0000000404027c10 */ /* 0x000fe2000ff1e0ff */
[----:B------:R-:W-:-:S03]  /*06f0*/  UIADD3 UR21, UP2, UPT, UR4, 0x1, URZ ;  /* 0x0000000104157890 */ /* 0x000fc6000ff5e0ff */
[----:B------:R-:W-:Y:S01]  /*0700*/  IADD3.X R3, PT, PT, R15, UR6, RZ, P0, !PT ;  /* 0x000000060f037c10 */ /* 0x000fe200087fe4ff */
[----:B------:R-:W-:Y:S02]  /*0710*/  UIADD3 UR10, UP3, UPT, UR4, 0x2, URZ ;  /* 0x00000002040a7890 */ /* 0x000fe4000ff7e0ff */
[----:B------:R-:W-:Y:S02]  /*0720*/  UIADD3.X UR17, UPT, UPT, URZ, UR6, URZ, UP2, !UPT ;  /* 0x00000006ff117290 */ /* 0x000fe400097fe4ff */
[----:B------:R-:W-:Y:S02]  /*0730*/  USHF.L.U32 UR16, UR21, 0x3, URZ ;  /* 0x0000000315107899 */ /* 0x000fe400080006ff */
[----:B------:R-:W-:Y:S01]  /*0740*/  IADD3 R6, P1, PT, R4, UR21, RZ ;  /* 0x0000001504067c10 */ /* 0x000fe2000ff3e0ff */
[----:B------:R-:W-:Y:S02]  /*0750*/  UIADD3.X UR11, UPT, UPT, URZ, UR6, URZ, UP3, !UPT ;  /* 0x00000006ff0b7290 */ /* 0x000fe40009ffe4ff */
[----:B------:R-:W-:-:S02]  /*0760*/  USHF.L.U64.HI UR17, UR21, 0x3, UR17 ;  /* 0x0000000315117899 */ /* 0x000fc40008010211 */
[----:B------:R-:W-:Y:S01]  /*0770*/  ULOP3.LUT UR16, UR16, 0xfffffff8, URZ, 0xc0, !UPT ;  /* 0xfffffff810107892 */ /* 0x000fe2000f8ec0ff */
[----:B------:R-:W-:Y:S01]  /*0780*/  IMAD.X R7, RZ, RZ, R15, P1 ;  /* 0x000000ffff077224 */ /* 0x000fe200008e060f */
[----:B0-----:R-:W-:Y:S01]  /*0790*/  ULEA UR22, UP1, UR4, UR14, 0x3 ;  /* 0x0000000e04167291 */ /* 0x001fe2000f8218ff */
[----:B------:R-:W-:Y:S01]  /*07a0*/  LEA R22, P0, R2, UR12, 0x3 ;  /* 0x0000000c02167c11 */ /* 0x000fe2000f8018ff */
[----:B------:R-:W-:Y:S01]  /*07b0*/  USHF.L.U32 UR9, UR10, 0x3, URZ ;  /* 0x000000030a097899 */ /* 0x000fe200080006ff */
[----:B------:R-:W-:Y:S01]  /*07c0*/  LEA R20, P1, R6, UR12, 0x3 ;  /* 0x0000000c06147c11 */ /* 0x000fe2000f8218ff */
[----:B------:R-:W-:Y:S01]  /*07d0*/  ULEA.HI.X UR23, UR4, UR15, UR6, 0x3, UP1 ;  /* 0x0000000f04177291 */ /* 0x000fe200088f1c06 */
[----:B------:R-:W-:Y:S01]  /*07e0*/  LEA.HI.X R23, R2, UR13, R3, 0x3, P0 ;  /* 0x0000000d02177c11 */ /* 0x000fe200080f1c03 */
[----:B------:R-:W-:Y:S01]  /*07f0*/  ULOP3.LUT UR17, UR17, 0x7, URZ, 0xc0, !UPT ;  /* 0x0000000711117892 */ /* 0x000fe2000f8ec0ff */
[----:B------:R-:W-:Y:S01]  /*0800*/  IADD3 R2, P0, PT, R4, UR10, RZ ;  /* 0x0000000a04027c10 */ /* 0x000fe2000ff1e0ff */
[----:B------:R-:W-:Y:S01]  /*0810*/  USHF.L.U64.HI UR10, UR10, 0x3, UR11 ;  /* 0x000000030a0a7899 */ /* 0x000fe2000801020b */
[----:B------:R-:W-:Y:S01]  /*0820*/  IMAD.U32 R24, RZ, RZ, UR22 ;  /* 0x00000016ff187e24 */ /* 0x000fe2000f8e00ff */
[----:B------:R-:W-:Y:S01]  /*0830*/  UIADD3 UR11, UP1, UPT, UR16, UR14, URZ ;  /* 0x0000000e100b7290 */ /* 0x000fe2000ff3e0ff */
[----:B------:R-:W-:Y:S01]  /*0840*/  IMAD.U32 R25, RZ, RZ, UR23 ;  /* 0x00000017ff197e24 */ /* 0x000fe2000f8e00ff */
[----:B------:R-:W-:Y:S01]  /*0850*/  UIADD3 UR20, UP4, UPT, UR4, 0x3, URZ ;  /* 0x0000000304147890 */ /* 0x000fe2000ff9e0ff */
[----:B------:R-:W2:Y:S01]  /*0860*/  LDG.E.64 R22, desc[UR18][R22.64] ;  /* 0x0000001216167981 */ /* 0x000ea2000c1e1b00 */
[----:B------:R-:W-:Y:S01]  /*0870*/  ULOP3.LUT UR9, UR9, 0xfffffff8, URZ, 0xc0, !UPT ;  /* 0xfffffff809097892 */ /* 0x000fe2000f8ec0ff */
[----:B------:R-:W-:Y:S01]  /*0880*/  IMAD.X R3, RZ, RZ, R15, P0 ;  /* 0x000000ffff037224 */ /* 0x000fe200000e060f */
[----:B------:R-:W-:Y:S01]  /*0890*/  UIADD3.X UR16, UPT, UPT, UR17, UR15, URZ, UP1, !UPT ;  /* 0x0000000f11107290 */ /* 0x000fe20008ffe4ff */
[----:B------:R-:W2:Y:S01]  /*08a0*/  LDG.E.64 R24, desc[UR18][R24.64] ;  /* 0x0000001218187981 */ /* 0x000ea2000c1e1b00 */
[----:B------:R-:W-:Y:S01]  /*08b0*/  UIADD3.X UR7, UPT, UPT, URZ, UR6, URZ, UP4, !UPT ;  /* 0x00000006ff077290 */ /* 0x000fe2000a7fe4ff */
[----:B------:R-:W-:Y:S01]  /*08c0*/  LEA R16, P0, R2, UR12, 0x3 ;  /* 0x0000000c02107c11 */ /* 0x000fe2000f8018ff */
[----:B------:R-:W-:Y:S01]  /*08d0*/  USHF.L.U32 UR5, UR20, 0x3, URZ ;  /* 0x0000000314057899 */ /* 0x000fe200080006ff */
[----:B------:R-:W-:Y:S01]  /*08e0*/  LEA.HI.X R21, R6, UR13, R7, 0x3, P1 ;  /* 0x0000000d06157c11 */ /* 0x000fe200088f1c07 */
[----:B------:R-:W-:-:S02]  /*08f0*/  ULOP3.LUT UR10, UR10, 0x7, URZ, 0xc0, !UPT ;  /* 0x000000070a0a7892 */ /* 0x000fc4000f8ec0ff */
[----:B------:R-:W-:Y:S01]  /*0900*/  UIADD3 UR9, UP1, UPT, UR9, UR14, URZ ;  /* 0x0000000e09097290 */ /* 0x000fe2000ff3e0ff */
[----:B------:R-:W-:Y:S02]  /*0910*/  IMAD.U32 R10, RZ, RZ, UR11 ;  /* 0x0000000bff0a7e24 */ /* 0x000fe4000f8e00ff */
[----:B------:R-:W-:Y:S01]  /*0920*/  IMAD.U32 R11, RZ, RZ, UR16 ;  /* 0x00000010ff0b7e24 */ /* 0x000fe2000f8e00ff */
[----:B------:R-:W-:Y:S01]  /*0930*/  USHF.L.U64.HI UR7, UR20, 0x3, UR7 ;  /* 0x0000000314077899 */ /* 0x000fe20008010207 */
[----:B------:R-:W-:Y:S01]  /*0940*/  LEA.HI.X R17, R2, UR13, R3, 0x3, P0 ;  /* 0x0000000d02117c11 */ /* 0x000fe200080f1c03 */
[----:B------:R-:W-:Y:S02]  /*0950*/  UIADD3.X UR10, UPT, UPT, UR10, UR15, URZ, UP1, !UPT ;  /* 0x0000000f0a0a7290 */ /* 0x000fe40008ffe4ff */
[----:B------:R-:W-:Y:S01]  /*0960*/  ULOP3.LUT UR5, UR5, 0xfffffff8, URZ, 0xc0, !UPT ;  /* 0xfffffff805057892 */ /* 0x000fe2000f8ec0ff */
[----:B------:R-:W-:Y:S01]  /*0970*/  IADD3 R3, P0, PT, R4, UR20, RZ ;  /* 0x0000001404037c10 */ /* 0x000fe2000ff1e0ff */
[----:B------:R-:W3:Y:S01]  /*0980*/  LDG.E.64 R20, desc[UR18][R20.64] ;  /* 0x0000001214147981 */ /* 0x000ee2000c1e1b00 */
[----:B------:R-:W-:-:S02]  /*0990*/  ULOP3.LUT UR7, UR7, 0x7, URZ, 0xc0, !UPT ;  /* 0x0000000707077892 */ /* 0x000fc4000f8ec0ff */
[----:B------:R-:W-:Y:S01]  /*09a0*/  UIADD3 UR5, UP1, UPT, UR5, UR14, URZ ;  /* 0x0000000e05057290 */ /* 0x000fe2000ff3e0ff */
[----:B------:R-:W3:Y:S01]  /*09b0*/  LDG.E.64 R10, desc[UR18][R10.64] ;  /* 0x000000120a0a7981 */ /* 0x000ee2000c1e1b00 */
[----:B------:R-:W-:Y:S02]  /*09c0*/  IMAD.U32 R18, RZ, RZ, UR9 ;  /* 0x00000009ff127e24 */ /* 0x000fe4000f8e00ff */
[----:B------:R-:W-:Y:S01]  /*09d0*/  IMAD.U32 R19, RZ, RZ, UR10 ;  /* 0x0000000aff137e24 */ /* 0x000fe2000f8e00ff */
[----:B------:R-:W-:Y:S01]  /*09e0*/  UIADD3.X UR7, UPT, UPT, UR7, UR15, URZ, UP1, !UPT ;  /* 0x0000000f07077290 */ /* 0x000fe20008ffe4ff */
[----:B------:R-:W-:Y:S01]  /*09f0*/  IMAD.X R6, RZ, RZ, R15, P0 ;  /* 0x000000ffff067224 */ /* 0x000fe200000e060f */
[C---:B------:R-:W-:Y:S01]  /*0a00*/  LEA R2, P0, R3.reuse, UR12, 0x3 ;  /* 0x0000000c03027c11 */ /* 0x040fe2000f8018ff */
[----:B------:R-:W4:Y:S03]  /*0a10*/  LDG.E.64 R16, desc[UR18][R16.64] ;  /* 0x0000001210107981 */ /* 0x000f26000c1e1b00 */
[----:B------:R-:W-:Y:S01]  /*0a20*/  LEA.HI.X R3, R3, UR13, R6, 0x3, P0 ;  /* 0x0000000d03037c11 */ /* 0x000fe200080f1c06 */
[----:B------:R-:W4:Y:S01]  /*0a30*/  LDG.E.64 R18, desc[UR18][R18.64] ;  /* 0x0000001212127981 */ /* 0x000f22000c1e1b00 */
[----:B------:R-:W-:-:S02]  /*0a40*/  IMAD.U32 R6, RZ, RZ, UR5 ;  /* 0x00000005ff067e24 */ /* 0x000fc4000f8e00ff */
[----:B------:R-:W-:Y:S02]  /*0a50*/  IMAD.U32 R7, RZ, RZ, UR7 ;  /* 0x00000007ff077e24 */ /* 0x000fe4000f8e00ff */
[----:B------:R-:W5:Y:S04]  /*0a60*/  LDG.E.64 R2, desc[UR18][R2.64] ;  /* 0x0000001202027981 */ /* 0x000f68000c1e1b00 */
[----:B------:R-:W5:Y:S01]  /*0a70*/  LDG.E.64 R6, desc[UR18][R6.64] ;  /* 0x0000001206067981 */ /* 0x000f62000c1e1b00 */
[----:B------:R-:W-:Y:S02]  /*0a80*/  UIADD3 UR23, UP1, UPT, UR4, 0x4, URZ ;  /* 0x0000000404177890 */ /* 0x000fe4000ff3e0ff */
[----:B------:R-:W-:Y:S02]  /*0a90*/  UIADD3 UR22, UP2, UPT, UR4, 0x5, URZ ;  /* 0x0000000504167890 */ /* 0x000fe4000ff5e0ff */
[----:B------:R-:W-:-:S02]  /*0aa0*/  UIADD3 UR21, UP3, UPT, UR4, 0x6, URZ ;  /* 0x0000000604157890 */ /* 0x000fc4000ff7e0ff */
[----:B------:R-:W-:Y:S02]  /*0ab0*/  UIADD3 UR20, UP4, UPT, UR4, 0x7, URZ ;  /* 0x0000000704147890 */ /* 0x000fe4000ff9e0ff */
[----:B------:R-:W-:Y:S02]  /*0ac0*/  USHF.L.U32 UR16, UR23, 0x3, URZ ;  /* 0x0000000317107899 */ /* 0x000fe400080006ff */
[----:B------:R-:W-:Y:S02]  /*0ad0*/  USHF.L.U32 UR10, UR22, 0x3, URZ ;  /* 0x00000003160a7899 */ /* 0x000fe400080006ff */
[----:B------:R-:W-:Y:S02]  /*0ae0*/  USHF.L.U32 UR7, UR21, 0x3, URZ ;  /* 0x0000000315077899 */ /* 0x000fe400080006ff */
[----:B------:R-:W-:Y:S02]  /*0af0*/  USHF.L.U32 UR5, UR20, 0x3, URZ ;  /* 0x0000000314057899 */ /* 0x000fe400080006ff */
[----:B------:R-:W-:-:S02]  /*0b00*/  UIADD3.X UR17, UPT, UPT, URZ, UR6, URZ, UP1, !UPT ;  /* 0x00000006ff117290 */ /* 0x000fc40008ffe4ff */
[----:B------:R-:W-:Y:S02]  /*0b10*/  ULOP3.LUT UR16, UR16, 0xfffffff8, URZ, 0xc0, !UPT ;  /* 0xfffffff810107892 */ /* 0x000fe4000f8ec0ff */
[----:B------:R-:W-:Y:S02]  /*0b20*/  ULOP3.LUT UR10, UR10, 0xfffffff8, URZ, 0xc0, !UPT ;  /* 0xfffffff80a0a7892 */ /* 0x000fe4000f8ec0ff */
[----:B------:R-:W-:Y:S02]  /*0b30*/  ULOP3.LUT UR7, UR7, 0xfffffff8, URZ, 0xc0, !UPT ;  /* 0xfffffff807077892 */ /* 0x000fe4000f8ec0ff */
[----:B------:R-:W-:Y:S02]  /*0b40*/  ULOP3.LUT UR5, UR5, 0xfffffff8, URZ, 0xc0, !UPT ;  /* 0xfffffff805057892 */ /* 0x000fe4000f8ec0ff */
[----:B------:R-:W-:Y:S02]  /*0b50*/  USHF.L.U64.HI UR17, UR23, 0x3, UR17 ;  /* 0x0000000317117899 */ /* 0x000fe40008010211 */
[----:B------:R-:W-:-:S02]  /*0b60*/  UIADD3.X UR11, UPT, UPT, URZ, UR6, URZ, UP2, !UPT ;  /* 0x00000006ff0b7290 */ /* 0x000fc400097fe4ff */
[----:B------:R-:W-:Y:S02]  /*0b70*/  UIADD3.X UR9, UPT, UPT, URZ, UR6, URZ, UP3, !UPT ;  /* 0x00000006ff097290 */ /* 0x000fe40009ffe4ff */
[----:B------:R-:W-:Y:S02]  /*0b80*/  UIADD3.X UR6, UPT, UPT, URZ, UR6, URZ, UP4, !UPT ;  /* 0x00000006ff067290 */ /* 0x000fe4000a7fe4ff */
[----:B------:R-:W-:Y:S02]  /*0b90*/  UIADD3 UR16, UP1, UPT, UR16, UR14, URZ ;  /* 0x0000000e10107290 */ /* 0x000fe4000ff3e0ff */
[----:B------:R-:W-:Y:S02]  /*0ba0*/  UIADD3 UR10, UP2, UPT, UR10, UR14, URZ ;  /* 0x0000000e0a0a7290 */ /* 0x000fe4000ff5e0ff */
[----:B------:R-:W-:Y:S02]  /*0bb0*/  UIADD3 UR7, UP3, UPT, UR7, UR14, URZ ;  /* 0x0000000e07077290 */ /* 0x000fe4000ff7e0ff */
[----:B------:R-:W-:-:S02]  /*0bc0*/  UIADD3 UR5, UP4, UPT, UR5, UR14, URZ ;  /* 0x0000000e05057290 */ /* 0x000fc4000ff9e0ff */
[----:B------:R-:W-:Y:S02]  /*0bd0*/  ULOP3.LUT UR14, UR17, 0x7, URZ, 0xc0, !UPT ;  /* 0x00000007110e7892 */ /* 0x000fe4000f8ec0ff */
[----:B------:R-:W-:Y:S02]  /*0be0*/  USHF.L.U64.HI UR11, UR22, 0x3, UR11 ;  /* 0x00000003160b7899 */ /* 0x000fe4000801020b */
[----:B------:R-:W-:Y:S01]  /*0bf0*/  UIADD3.X UR14, UPT, UPT, UR14, UR15, URZ, UP1, !UPT ;  /* 0x0000000f0e0e7290 */ /* 0x000fe20008ffe4ff */
[----:B------:R-:W-:Y:S01]  /*0c00*/  IADD3 R14, P1, PT, R4, UR22, RZ ;  /* 0x00000016040e7c10 */ /* 0x000fe2000ff3e0ff */
[----:B------:R-:W-:Y:S02]  /*0c10*/  ULOP3.LUT UR11, UR11, 0x7, URZ, 0xc0, !UPT ;  /* 0x000000070b0b7892 */ /* 0x000fe4000f8ec0ff */
[----:B------:R-:W-:Y:S02]  /*0c20*/  USHF.L.U64.HI UR9, UR21, 0x3, UR9 ;  /* 0x0000000315097899 */ /* 0x000fe40008010209 */
[----:B------:R-:W-:-:S02]  /*0c30*/  UIADD3.X UR11, UPT, UPT, UR11, UR15, URZ, UP2, !UPT ;  /* 0x0000000f0b0b7290 */ /* 0x000fc400097fe4ff */
[----:B------:R-:W-:Y:S02]  /*0c40*/  ULOP3.LUT UR9, UR9, 0x7, URZ, 0xc0, !UPT ;  /* 0x0000000709097892 */ /* 0x000fe4000f8ec0ff */
[----:B------:R-:W-:Y:S02]  /*0c50*/  USHF.L.U64.HI UR6, UR20, 0x3, UR6 ;  /* 0x0000000314067899 */ /* 0x000fe40008010206 */
[----:B------:R-:W-:Y:S02]  /*0c60*/  UIADD3.X UR9, UPT, UPT, UR9, UR15, URZ, UP3, !UPT ;  /* 0x0000000f09097290 */ /* 0x000fe40009ffe4ff */
[----:B------:R-:W-:-:S04]  /*0c70*/  ULOP3.LUT UR6, UR6, 0x7, URZ, 0xc0, !UPT ;  /* 0x0000000706067892 */ /* 0x000fc8000f8ec0ff */
[----:B------:R-:W-:Y:S01]  /*0c80*/  UIADD3.X UR6, UPT, UPT, UR6, UR15, URZ, UP4, !UPT ;  /* 0x0000000f06067290 */ /* 0x000fe2000a7fe4ff */
[----:B--2---:R-:W-:Y:S01]  /*0c90*/  DFMA R22, R22, R24, R8 ;  /* 0x000000181616722b */ /* 0x004fe20000000008 */
[----:B------:R-:W-:-:S05]  /*0ca0*/  IADD3 R9, P0, PT, R4, UR23, RZ ;  /* 0x0000001704097c10 */ /* 0x000fca000ff1e0ff */
[----:B------:R-:W-:Y:S01]  /*0cb0*/  IMAD.X R12, RZ, RZ, R15, P0 ;  /* 0x000000ffff0c7224 */ /* 0x000fe200000e060f */
[----:B------:R-:W-:Y:S01]  /*0cc0*/  LEA R8, P0, R9, UR12, 0x3 ;  /* 0x0000000c09087c11 */ /* 0x000fe2000f8018ff */
[----:B---3--:R-:W-:-:S03]  /*0cd0*/  DFMA R10, R20, R10, R22 ;  /* 0x0000000a140a722b */ /* 0x008fc60000000016 */
[----:B------:R-:W-:Y:S01]  /*0ce0*/  LEA.HI.X R9, R9, UR13, R12, 0x3, P0 ;  /* 0x0000000d09097c11 */ /* 0x000fe200080f1c0c */
[----:B------:R-:W-:Y:S02]  /*0cf0*/  IMAD.U32 R20, RZ, RZ, UR10 ;  /* 0x0000000aff147e24 */ /* 0x000fe4000f8e00ff */
[----:B------:R-:W-:-:S03]  /*0d00*/  IMAD.U32 R21, RZ, RZ, UR11 ;  /* 0x0000000bff157e24 */ /* 0x000fc6000f8e00ff */
[----:B------:R-:W2:Y:S01]  /*0d10*/  LDG.E.64 R8, desc[UR18][R8.64] ;  /* 0x0000001208087981 */ /* 0x000ea2000c1e1b00 */
[----:B----4-:R-:W-:-:S03]  /*0d20*/  DFMA R16, R16, R18, R10 ;  /* 0x000000121010722b */ /* 0x010fc6000000000a */
[----:B------:R-:W3:Y:S01]  /*0d30*/  LDG.E.64 R20, desc[UR18][R20.64] ;  /* 0x0000001214147981 */ /* 0x000ee2000c1e1b00 */
[----:B------:R-:W-:Y:S01]  /*0d40*/  IADD3 R11, P0, PT, R4, UR21, RZ ;  /* 0x00000015040b7c10 */ /* 0x000fe2000ff1e0ff */
[----:B------:R-:W-:Y:S01]  /*0d50*/  IMAD.X R19, RZ, RZ, R15, P1 ;  /* 0x000000ffff137224 */ /* 0x000fe200008e060f */
[C---:B------:R-:W-:Y:S02]  /*0d60*/  LEA R18, P1, R14.reuse, UR12, 0x3 ;  /* 0x0000000c0e127c11 */ /* 0x040fe4000f8218ff */
[----:B-----5:R-:W-:Y:S01]  /*0d70*/  DFMA R6, R2, R6, R16 ;  /* 0x000000060206722b */ /* 0x020fe20000000010 */
[----:B------:R-:W-:Y:S02]  /*0d80*/  IMAD.U32 R16, RZ, RZ, UR16 ;  /* 0x00000010ff107e24 */ /* 0x000fe4000f8e00ff */
[----:B------:R-:W-:Y:S01]  /*0d90*/  IMAD.U32 R17, RZ, RZ, UR14 ;  /* 0x0000000eff117e24 */ /* 0x000fe2000f8e00ff */
[----:B------:R-:W-:Y:S01]  /*0da0*/  LEA.HI.X R19, R14, UR13, R19, 0x3, P1 ;  /* 0x0000000d0e137c11 */ /* 0x000fe200088f1c13 */
[----:B------:R-:W-:Y:S01]  /*0db0*/  IMAD.X R12, RZ, RZ, R15, P0 ;  /* 0x000000ffff0c7224 */ /* 0x000fe200000e060f */
[----:B------:R-:W-:-:S03]  /*0dc0*/  LEA R10, P0, R11, UR12, 0x3 ;  /* 0x0000000c0b0a7c11 */ /* 0x000fc6000f8018ff */
[----:B------:R-:W2:Y:S01]  /*0dd0*/  LDG.E.64 R16, desc[UR18][R16.64] ;  /* 0x0000001210107981 */ /* 0x000ea2000c1e1b00 */
[----:B------:R-:W-:Y:S02]  /*0de0*/  LEA.HI.X R11, R11, UR13, R12, 0x3, P0 ;  /* 0x0000000d0b0b7c11 */ /* 0x000fe400080f1c0c */
[----:B------:R-:W-:Y:S01]  /*0df0*/  IADD3 R3, P0, PT, R4, UR20, RZ ;  /* 0x0000001404037c10 */ /* 0x000fe2000ff1e0ff */
[----:B------:R-:W3:Y:S01]  /*0e00*/  LDG.E.64 R18, desc[UR18][R18.64] ;  /* 0x0000001212127981 */ /* 0x000ee2000c1e1b00 */
[----:B------:R-:W-:Y:S02]  /*0e10*/  IMAD.U32 R22, RZ, RZ, UR7 ;  /* 0x00000007ff167e24 */ /* 0x000fe4000f8e00ff */
[----:B------:R-:W-:Y:S01]  /*0e20*/  IMAD.U32 R23, RZ, RZ, UR9 ;  /* 0x00000009ff177e24 */ /* 0x000fe2000f8e00ff */
[----:B------:R-:W-:Y:S01]  /*0e30*/  LEA R2, P1, R3, UR12, 0x3 ;  /* 0x0000000c03027c11 */ /* 0x000fe2000f8218ff */
[----:B------:R-:W-:Y:S01]  /*0e40*/  IMAD.X R12, RZ, RZ, R15, P0 ;  /* 0x000000ffff0c7224 */ /* 0x000fe200000e060f */
[----:B------:R-:W4:Y:S01]  /*0e50*/  LDG.E.64 R10, desc[UR18][R10.64] ;  /* 0x000000120a0a7981 */ /* 0x000f22000c1e1b00 */
[----:B------:R-:W-:-:S03]  /*0e60*/  IMAD.U32 R24, RZ, RZ, UR5 ;  /* 0x00000005ff187e24 */ /* 0x000fc6000f8e00ff */
[----:B------:R-:W4:Y:S01]  /*0e70*/  LDG.E.64 R22, desc[UR18][R22.64] ;  /* 0x0000001216167981 */ /* 0x000f22000c1e1b00 */
[----:B------:R-:W-:Y:S01]  /*0e80*/  LEA.HI.X R3, R3, UR13, R12, 0x3, P1 ;  /* 0x0000000d03037c11 */ /* 0x000fe200088f1c0c */
[----:B------:R-:W-:-:S05]  /*0e90*/  IMAD.U32 R25, RZ, RZ, UR6 ;  /* 0x00000006ff197e24 */ /* 0x000fca000f8e00ff */
[----:B------:R-:W5:Y:S04]  /*0ea0*/  LDG.E.64 R2, desc[UR18][R2.64] ;  /* 0x0000001202027981 */ /* 0x000f68000c1e1b00 */
[----:B------:R-:W5:Y:S01]  /*0eb0*/  LDG.E.64 R24, desc[UR18][R24.64] ;  /* 0x0000001218187981 */ /* 0x000f62000c1e1b00 */
[----:B------:R-:W-:Y:S01]  /*0ec0*/  UIADD3 UR4, UPT, UPT, UR4, 0x8, URZ ;  /* 0x0000000804047890 */ /* 0x000fe2000fffe0ff */
[----:B------:R-:W-:Y:S01]  /*0ed0*/  UMOV UR6, URZ ;  /* 0x000000ff00067c82 */ /* 0x000fe20008000000 */
[----:B--2---:R-:W-:-:S08]  /*0ee0*/  DFMA R6, R8, R16, R6 ;  /* 0x000000100806722b */ /* 0x004fd00000000006 */
[----:B---3--:R-:W-:-:S08]  /*0ef0*/  DFMA R6, R18, R20, R6 ;  /* 0x000000141206722b */ /* 0x008fd00000000006 */
[----:B----4-:R-:W-:-:S08]  /*0f00*/  DFMA R6, R10, R22, R6 ;  /* 0x000000160a06722b */ /* 0x010fd00000000006 */
[----:B-----5:R-:W-:-:S11]  /*0f10*/  DFMA R8, R2, R24, R6 ;  /* 0x000000180208722b */ /* 0x020fd60000000006 */
.L_x_3:
[----:B------:R-:W-:Y:S05]  /*0f20*/  BRA.U !UP0, `(.L_x_0) ;  /* 0x0000000508707547 */ /* 0x000fea000b800000 */
[----:B------:R-:W-:Y:S02]  /*0f30*/  UISETP.GE.U32.AND UP1, UPT, UR24, 0x4, UPT ;  /* 0x000000041800788c */ /* 0x000fe4000bf26070 */
[----:B------:R-:W-:Y:S02]  /*0f40*/  ULOP3.LUT UR8, UR8, 0x3, URZ, 0xc0, !UPT ;  /* 0x0000000308087892 */ /* 0x000fe4000f8ec0ff */
[----:B------:R-:W-:Y:S02]  /*0f50*/  UISETP.GE.U32.AND.EX UP1, UPT, URZ, URZ, UPT, UP1 ;  /* 0x000000ffff00728c */ /* 0x000fe4000bf26110 */
[----:B------:R-:W-:Y:S01]  /*0f60*/  UISETP.NE.U32.AND UP0, UPT, UR8, URZ, UPT ;  /* 0x000000ff0800728c */ /* 0x000fe2000bf05070 */
[----:B------:R-:W-:Y:S01]  /*0f70*/  UMOV UR5, URZ ;  /* 0x000000ff00057c82 */ /* 0x000fe20008000000 */
[----:B------:R-:W0:Y:S02]  /*0f80*/  LDCU.128 UR12, c[0x0][0x380] ;  /* 0x00007000ff0c77ac */ /* 0x000e240008000c00 */
[----:B------:R-:W-:-:S03]  /*0f90*/  UISETP.NE.AND.EX UP0, UPT, UR5, URZ, UPT, UP0 ;  /* 0x000000ff0500728c */ /* 0x000fc6000bf05300 */
[----:B------:R-:W-:Y:S08]  /*0fa0*/  BRA.U !UP1, `(.L_x_4) ;  /* 0x0000000509047547 */ /* 0x000ff0000b800000 */
[----:B------:R-:W1:Y:S01]  /*0fb0*/  LDCU.128 UR20, c[0x0][0x380] ;  /* 0x00007000ff1477ac */ /* 0x000e620008000c00 */
[----:B------:R-:W-:Y:S01]  /*0fc0*/  IADD3 R2, P0, PT, R4, UR4, RZ ;  /* 0x0000000404027c10 */ /* 0x000fe2000ff1e0ff */
[----:B------:R-:W-:-:S03]  /*0fd0*/  UIADD3 UR25, UP2, UPT, UR4, 0x1, URZ ;  /* 0x0000000104197890 */ /* 0x000fc6000ff5e0ff */
[----:B------:R-:W-:Y:S01]  /*0fe0*/  IADD3.X R3, PT, PT, R15, UR6, RZ, P0, !PT ;  /* 0x000000060f037c10 */ /* 0x000fe200087fe4ff */
[----:B------:R-:W-:Y:S02]  /*0ff0*/  UIADD3 UR26, UP3, UPT, UR4, 0x2, URZ ;  /* 0x00000002041a7890 */ /* 0x000fe4000ff7e0ff */
[----:B------:R-:W-:Y:S02]  /*1000*/  UIADD3 UR27, UP4, UPT, UR4, 0x3, URZ ;  /* 0x00000003041b7890 */ /* 0x000fe4000ff9e0ff */
[----:B------:R-:W-:Y:S01]  /*1010*/  UIADD3.X UR7, UPT, UPT, URZ, UR6, URZ, UP2, !UPT ;  /* 0x00000006ff077290 */ /* 0x000fe200097fe4ff */
[----:B------:R-:W-:Y:S01]  /*1020*/  IADD3 R6, P1, PT, R4, UR25, RZ ;  /* 0x0000001904067c10 */ /* 0x000fe2000ff3e0ff */
[----:B------:R-:W-:Y:S02]  /*1030*/  USHF.L.U32 UR9, UR25, 0x3, URZ ;  /* 0x0000000319097899 */ /* 0x000fe400080006ff */
[----:B------:R-:W-:Y:S02]  /*1040*/  UIADD3.X UR10, UPT, UPT, URZ, UR6, URZ, UP3, !UPT ;  /* 0x00000006ff0a7290 */ /* 0x000fe40009ffe4ff */
[----:B------:R-:W-:-:S02]  /*1050*/  UIADD3.X UR16, UPT, UPT, URZ, UR6, URZ, UP4, !UPT ;  /* 0x00000006ff107290 */ /* 0x000fc4000a7fe4ff */
[----:B-1----:R-:W-:Y:S01]  /*1060*/  ULEA UR24, UP1, UR4, UR22, 0x3 ;  /* 0x0000001604187291 */ /* 0x002fe2000f8218ff */
[C---:B------:R-:W-:Y:S01]  /*1070*/  LEA R10, P0, R2.reuse, UR20, 0x3 ;  /* 0x00000014020a7c11 */ /* 0x040fe2000f8018ff */
[----:B------:R-:W-:Y:S02]  /*1080*/  USHF.L.U64.HI UR7, UR25, 0x3, UR7 ;  /* 0x0000000319077899 */ /* 0x000fe40008010207 */
[----:B------:R-:W-:Y:S01]  /*1090*/  ULEA.HI.X UR6, UR4, UR23, UR6, 0x3, UP1 ;  /* 0x0000001704067291 */ /* 0x000fe200088f1c06 */
[----:B------:R-:W-:Y:S01]  /*10a0*/  LEA.HI.X R11, R2, UR21, R3, 0x3, P0 ;  /* 0x00000015020b7c11 */ /* 0x000fe200080f1c03 */
[----:B------:R-:W-:Y:S01]  /*10b0*/  ULOP3.LUT UR9, UR9, 0xfffffff8, URZ, 0xc0, !UPT ;  /* 0xfffffff809097892 */ /* 0x000fe2000f8ec0ff */
[----:B------:R-:W-:Y:S01]  /*10c0*/  IMAD.X R3, RZ, RZ, R15, P1 ;  /* 0x000000ffff037224 */ /* 0x000fe200008e060f */
[----:B------:R-:W-:Y:S01]  /*10d0*/  LEA R2, P0, R6, UR20, 0x3 ;  /* 0x0000001406027c11 */ /* 0x000fe2000f8018ff */
[----:B------:R-:W-:Y:S02]  /*10e0*/  USHF.L.U32 UR11, UR26, 0x3, URZ ;  /* 0x000000031a0b7899 */ /* 0x000fe400080006ff */
[----:B------:R-:W-:Y:S01]  /*10f0*/  IADD3 R7, P1, PT, R4, UR26, RZ ;  /* 0x0000001a04077c10 */ /* 0x000fe2000ff3e0ff */
[----:B------:R-:W-:Y:S01]  /*1100*/  UIADD3 UR9, UP1, UPT, UR9, UR22, URZ ;  /* 0x0000001609097290 */ /* 0x000fe2000ff3e0ff */
[----:B------:R-:W-:Y:S01]  /*1110*/  IMAD.U32 R16, RZ, RZ, UR24 ;  /* 0x00000018ff107e24 */ /* 0x000fe2000f8e00ff */
[----:B------:R-:W-:Y:S01]  /*1120*/  ULOP3.LUT UR7, UR7, 0x7, URZ, 0xc0, !UPT ;  /* 0x0000000707077892 */ /* 0x000fe2000f8ec0ff */
[----:B------:R-:W-:Y:S01]  /*1130*/  IMAD.U32 R17, RZ, RZ, UR6 ;  /* 0x00000006ff117e24 */ /* 0x000fe2000f8e00ff */
[----:B------:R-:W-:Y:S01]  /*1140*/  LEA.HI.X R3, R6, UR21, R3, 0x3, P0 ;  /* 0x0000001506037c11 */ /* 0x000fe200080f1c03 */
[----:B------:R-:W-:Y:S01]  /*1150*/  USHF.L.U64.HI UR10, UR26, 0x3, UR10 ;  /* 0x000000031a0a7899 */ /* 0x000fe2000801020a */
[--C-:B------:R-:W-:Y:S01]  /*1160*/  IMAD.X R6, RZ, RZ, R15.reuse, P1 ;  /* 0x000000ffff067224 */ /* 0x100fe200008e060f */
[----:B------:R-:W-:Y:S01]  /*1170*/  ULOP3.LUT UR11, UR11, 0xfffffff8, URZ, 0xc0, !UPT ;  /* 0xfffffff80b0b7892 */ /* 0x000fe2000f8ec0ff */
[C---:B------:R-:W-:Y:S01]  /*1180*/  LEA R20, P1, R7.reuse, UR20, 0x3 ;  /* 0x0000001407147c11 */ /* 0x040fe2000f8218ff */
[----:B------:R-:W-:Y:S01]  /*1190*/  UIADD3.X UR7, UPT, UPT, UR7, UR23, URZ, UP1, !UPT ;  /* 0x0000001707077290 */ /* 0x000fe20008ffe4ff */
[----:B------:R-:W2:Y:S01]  /*11a0*/  LDG.E.64 R10, desc[UR18][R10.64] ;  /* 0x000000120a0a7981 */ /* 0x000ea2000c1e1b00 */
[----:B------:R-:W-:Y:S01]  /*11b0*/  USHF.L.U32 UR17, UR27, 0x3, URZ ;  /* 0x000000031b117899 */ /* 0x000fe200080006ff */
[----:B------:R-:W-:Y:S01]  /*11c0*/  LEA.HI.X R21, R7, UR21, R6, 0x3, P1 ;  /* 0x0000001507157c11 */ /* 0x000fe200088f1c06 */
[----:B------:R-:W-:Y:S01]  /*11d0*/  UIADD3 UR11, UP2, UPT, UR11, UR22, URZ ;  /* 0x000000160b0b7290 */ /* 0x000fe2000ff5e0ff */
[----:B------:R-:W2:Y:S01]  /*11e0*/  LDG.E.64 R16, desc[UR18][R16.64] ;  /* 0x0000001210107981 */ /* 0x000ea2000c1e1b00 */
[----:B------:R-:W-:Y:S01]  /*11f0*/  ULOP3.LUT UR10, UR10, 0x7, URZ, 0xc0, !UPT ;  /* 0x000000070a0a7892 */ /* 0x000fe2000f8ec0ff */
[----:B------:R-:W-:Y:S01]  /*1200*/  IMAD.U32 R6, RZ, RZ, UR9 ;  /* 0x00000009ff067e24 */ /* 0x000fe2000f8e00ff */
[----:B------:R-:W-:Y:S01]  /*1210*/  USHF.L.U64.HI UR16, UR27, 0x3, UR16 ;  /* 0x000000031b107899 */ /* 0x000fe20008010210 */
[----:B------:R-:W-:Y:S01]  /*1220*/  IMAD.U32 R7, RZ, RZ, UR7 ;  /* 0x00000007ff077e24 */ /* 0x000fe2000f8e00ff */
[----:B------:R-:W-:Y:S01]  /*1230*/  ULOP3.LUT UR17, UR17, 0xfffffff8, URZ, 0xc0, !UPT ;  /* 0xfffffff811117892 */ /* 0x000fe2000f8ec0ff */
[----:B------:R-:W-:Y:S01]  /*1240*/  IADD3 R12, P0, PT, R4, UR27, RZ ;  /* 0x0000001b040c7c10 */ /* 0x000fe2000ff1e0ff */
[----:B------:R-:W-:Y:S01]  /*1250*/  UIADD3.X UR10, UPT, UPT, UR10, UR23, URZ, UP2, !UPT ;  /* 0x000000170a0a7290 */ /* 0x000fe200097fe4ff */
[----:B------:R-:W3:Y:S01]  /*1260*/  LDG.E.64 R2, desc[UR18][R2.64] ;  /* 0x0000001202027981 */ /* 0x000ee2000c1e1b00 */
[----:B------:R-:W-:Y:S01]  /*1270*/  UIADD3 UR17, UP3, UPT, UR17, UR22, URZ ;  /* 0x0000001611117290 */ /* 0x000fe2000ff7e0ff */
[----:B------:R-:W-:Y:S01]  /*1280*/  IMAD.U32 R22, RZ, RZ, UR11 ;  /* 0x0000000bff167e24 */ /* 0x000fe2000f8e00ff */
[----:B------:R-:W-:Y:S01]  /*1290*/  ULOP3.LUT UR16, UR16, 0x7, URZ, 0xc0, !UPT ;  /* 0x0000000710107892 */ /* 0x000fe2000f8ec0ff */
[----:B------:R-:W3:Y:S01]  /*12a0*/  LDG.E.64 R6, desc[UR18][R6.64] ;  /* 0x0000001206067981 */ /* 0x000ee2000c1e1b00 */
[----:B------:R-:W-:Y:S01]  /*12b0*/  IMAD.U32 R23, RZ, RZ, UR10 ;  /* 0x0000000aff177e24 */ /* 0x000fe2000f8e00ff */
[----:B------:R-:W-:Y:S01]  /*12c0*/  LEA R18, P1, R12, UR20, 0x3 ;  /* 0x000000140c127c11 */ /* 0x000fe2000f8218ff */
[----:B------:R-:W-:Y:S01]  /*12d0*/  UIADD3.X UR16, UPT, UPT, UR16, UR23, URZ, UP3, !UPT ;  /* 0x0000001710107290 */ /* 0x000fe20009ffe4ff */
        /* <DEDUP_REMOVED lines=14> */
.L_x_4:
[----:B------:R-:W-:Y:S05]  /*13c0*/  BRA.U !UP0, `(.L_x_0) ;  /* 0x0000000108487547 */ /* 0x000fea000b800000 */
.L_x_5:
[----:B0-----:R-:W-:Y:S02]  /*13d0*/  ULEA UR7, UP0, UR4, UR14, 0x3 ;  /* 0x0000000e04077291 */ /* 0x001fe4000f8018ff */
[----:B------:R-:W-:Y:S02]  /*13e0*/  IADD3 R3, P0, PT, R4, UR4, RZ ;  /* 0x0000000404037c10 */ /* 0x000fe4000ff1e0ff */
[----:B------:R-:W-:Y:S02]  /*13f0*/  ULEA.HI.X UR9, UR4, UR15, UR6, 0x3, UP0 ;  /* 0x0000000f04097291 */ /* 0x000fe400080f1c06 */
[----:B------:R-:W-:Y:S01]  /*1400*/  IADD3.X R10, PT, PT, R15, UR6, RZ, P0, !PT ;  /* 0x000000060f0a7c10 */ /* 0x000fe200087fe4ff */
[----:B------:R-:W-:Y:S01]  /*1410*/  IMAD.U32 R6, RZ, RZ, UR7 ;  /* 0x00000007ff067e24 */ /* 0x000fe2000f8e00ff */
[----:B------:R-:W-:Y:S02]  /*1420*/  LEA R2, P0, R3, UR12, 0x3 ;  /* 0x0000000c03027c11 */ /* 0x000fe4000f8018ff */
[----:B------:R-:W-:-:S02]  /*1430*/  IMAD.U32 R7, RZ, RZ, UR9 ;  /* 0x00000009ff077e24 */ /* 0x000fc4000f8e00ff */
[----:B------:R-:W-:-:S04]  /*1440*/  LEA.HI.X R3, R3, UR13, R10, 0x3, P0 ;  /* 0x0000000d03037c11 */ /* 0x000fc800080f1c0a */
[----:B------:R-:W2:Y:S04]  /*1450*/  LDG.E.64 R6, desc[UR18][R6.64] ;  /* 0x0000001206067981 */ /* 0x000ea8000c1e1b00 */
[----:B------:R-:W2:Y:S01]  /*1460*/  LDG.E.64 R2, desc[UR18][R2.64] ;  /* 0x0000001202027981 */ /* 0x000ea2000c1e1b00 */
[----:B------:R-:W-:-:S04]  /*1470*/  UIADD3 UR8, UP0, UPT, UR8, -0x1, URZ ;  /* 0xffffffff08087890 */ /* 0x000fc8000ff1e0ff */
[----:B------:R-:W-:Y:S02]  /*1480*/  UIADD3.X UR5, UPT, UPT, UR5, -0x1, URZ, UP0, !UPT ;  /* 0xffffffff05057890 */ /* 0x000fe400087fe4ff */
[----:B------:R-:W-:-:S04]  /*1490*/  UISETP.NE.U32.AND UP0, UPT, UR8, URZ, UPT ;  /* 0x000000ff0800728c */ /* 0x000fc8000bf05070 */
[----:B------:R-:W-:Y:S02]  /*14a0*/  UISETP.NE.AND.EX UP0, UPT, UR5, URZ, UPT, UP0 ;  /* 0x000000ff0500728c */ /* 0x000fe4000bf05300 */
[----:B------:R-:W-:Y:S01]  /*14b0*/  UIADD3 UR4, UPT, UPT, UR4, 0x1, URZ ;  /* 0x0000000104047890 */ /* 0x000fe2000fffe0ff */
[----:B------:R-:W-:Y:S01]  /*14c0*/  UMOV UR6, URZ ;  /* 0x000000ff00067c82 */ /* 0x000fe20008000000 */
[----:B--2---:R-:W-:-:S05]  /*14d0*/  DFMA R8, R2, R6, R8 ;  /* 0x000000060208722b */ /* 0x004fca0000000008 */
[----:B------:R-:W-:Y:S06]  /*14e0*/  BRA.U UP0, `(.L_x_5) ;  /* 0xfffffffd00b87547 */ /* 0x000fec000b83ffff */
.L_x_0:
[----:B------:R-:W1:Y:S02]  /*14f0*/  LDCU.64 UR4, c[0x0][0x390] ;  /* 0x00007200ff0477ac */ /* 0x000e640008000a00 */
[----:B-1----:R-:W-:-:S04]  /*1500*/  LEA R2, P0, R0, UR4, 0x3 ;  /* 0x0000000400027c11 */ /* 0x002fc8000f8018ff */
[----:B------:R-:W-:-:S05]  /*1510*/  LEA.HI.X R3, R0, UR5, R13, 0x3, P0 ;  /* 0x0000000500037c11 */ /* 0x000fca00080f1c0d */
[----:B------:R-:W-:Y:S01]  /*1520*/  STG.E.64 desc[UR18][R2.64], R8 ;  /* 0x0000000802007986 */ /* 0x000fe2000c101b12 */
[----:B0-----:R-:W-:Y:S05]  /*1530*/  EXIT ;  /* 0x000000000000794d */ /* 0x001fea0003800000 */
.L_x_6:
[----:B------:R-:W-:-:S00]  /*1540*/  BRA `(.L_x_6) ;  /* 0xfffffffc00fc7947 */ /* 0x000fc0000383ffff */
[----:B------:R-:W-:-:S00]  /*1550*/  NOP ;  /* 0x0000000000007918 */ /* 0x000fc00000000000 */
        /* <DEDUP_REMOVED lines=10> */
.L_x_9:


//--------------------- .text._Z17reduction_kernel2PdPKdl --------------------------
	.section	.text._Z17reduction_kernel2PdPKdl,"ax",@progbits
	.align	128
        .global         _Z17reduction_kernel2PdPKdl
        .type           _Z17reduction_kernel2PdPKdl,@function
        .size           _Z17reduction_kernel2PdPKdl,(.L_x_10 - _Z17reduction_kernel2PdPKdl)
        .other          _Z17reduction_kernel2PdPKdl,@"STO_CUDA_ENTRY STV_DEFAULT"
_Z17reduction_kernel2PdPKdl:
.text._Z17reduction_kernel2PdPKdl:
[----:B------:R-:W-:Y:S01]  /*0000*/  LDC R1, c[0x0][0x37c] ;  /* 0x0000df00ff017b82 */ /* 0x000fe20000000800 */
[----:B------:R-:W0:Y:S01]  /*0010*/  S2R R0, SR_CTAID.X ;  /* 0x0000000000007919 */ /* 0x000e220000002500 */
[----:B------:R-:W0:Y:S01]  /*0020*/  LDCU UR4, c[0x0][0x360] ;  /* 0x00006c00ff0477ac */ /* 0x000e220008000800 */
[----:B------:R-:W0:Y:S01]  /*0030*/  S2R R3, SR_TID.X ;  /* 0x0000000000037919 */ /* 0x000e220000002100 */
[----:B------:R-:W1:Y:S01]  /*0040*/  LDCU.64 UR6, c[0x0][0x390] ;  /* 0x00007200ff0677ac */ /* 0x000e620008000a00 */
[----:B0-----:R-:W-:-:S05]  /*0050*/  IMAD R2, R0, UR4, R3 ;  /* 0x0000000400027c24 */ /* 0x001fca000f8e0203 */
[----:B-1----:R-:W-:Y:S02]  /*0060*/  ISETP.GE.U32.AND P0, PT, R2, UR6, PT ;  /* 0x0000000602007c0c */ /* 0x002fe4000bf06070 */
[----:B------:R-:W-:-:S04]  /*0070*/  SHF.R.S32.HI R5, RZ, 0x1f, R2 ;  /* 0x0000001fff057819 */ /* 0x000fc80000011402 */
[----:B------:R-:W-:Y:S01]  /*0080*/  ISETP.GE.AND.EX P0, PT, R5, UR7, PT, P0 ;  /* 0x0000000705007c0c */ /* 0x000fe2000bf06300 */
[----:B------:R-:W0:-:S12]  /*0090*/  LDCU.64 UR6, c[0x0][0x358] ;  /* 0x00006b00ff0677ac */ /* 0x000e180008000a00 */
[----:B------:R-:W1:Y:S02]  /*00a0*/  @!P0 LDC.64 R6, c[0x0][0x388] ;  /* 0x0000e200ff068b82 */ /* 0x000e640000000a00 */
[----:B-1----:R-:W-:-:S04]  /*00b0*/  @!P0 LEA R4, P1, R2, R6, 0x3 ;  /* 0x0000000602048211 */ /* 0x002fc800078218ff */
[----:B------:R-:W-:-:S06]  /*00c0*/  @!P0 LEA.HI.X R5, R2, R7, R5, 0x3, P1 ;  /* 0x0000000702058211 */ /* 0x000fcc00008f1c05 */
[----:B0-----:R-:W2:Y:S01]  /*00d0*/  @!P0 LDG.E.64 R4, desc[UR6][R4.64] ;  /* 0x0000000604048981 */ /* 0x001ea2000c1e1b00 */
[----:B------:R-:W0:Y:S01]  /*00e0*/  S2UR UR5, SR_CgaCtaId ;  /* 0x00000000000579c3 */ /* 0x000e220000008800 */
[----:B------:R-:W-:Y:S01]  /*00f0*/  UMOV UR4, 0x400 ;  /* 0x0000040000047882 */ /* 0x000fe20000000000 */
[----:B------:R-:W-:Y:S01]  /*0100*/  ISETP.GT.U32.AND P1, PT, R3, 0x1ff, PT ;  /* 0x000001ff0300780c */ /* 0x000fe20003f24070 */
[----:B0-----:R-:W-:-:S06]  /*0110*/  ULEA UR4, UR5, UR4, 0x18 ;  /* 0x0000000405047291 */ /* 0x001fcc000f8ec0ff */
[----:B------:R-:W-:-:S05]  /*0120*/  LEA R2, R3, UR4, 0x3 ;  /* 0x0000000403027c11 */ /* 0x000fca000f8e18ff */
[----:B--2---:R-:W-:Y:S04]  /*0130*/  @!P0 STS.64 [R2], R4 ;  /* 0x0000000402008388 */ /* 0x004fe80000000a00 */
[----:B------:R-:W-:Y:S01]  /*0140*/  @P0 STS.64 [R2], RZ ;  /* 0x000000ff02000388 */ /* 0x000fe20000000a00 */
[----:B------:R-:W-:Y:S01]  /*0150*/  BAR.SYNC.DEFER_BLOCKING 0x0 ;  /* 0x0000000000007b1d */ /* 0x000fe20000010000 */
[----:B------:R-:W-:-:S05]  /*0160*/  ISETP.GT.U32.AND P0, PT, R3, 0xff, PT ;  /* 0x000000ff0300780c */ /* 0x000fca0003f04070 */
[----:B------:R-:W-:Y:S04]  /*0170*/  @!P1 LDS.64 R6, [R2+0x1000] ;  /* 0x0010000002069984 */ /* 0x000fe80000000a00 */
[----:B------:R-:W0:Y:S02]  /*0180*/  @!P1 LDS.64 R8, [R2] ;  /* 0x0000000002089984 */ /* 0x000e240000000a00 */
[----:B0-----:R-:W-:-:S07]  /*0190*/  @!P1 DADD R6, R6, R8 ;  /* 0x0000000006069229 */ /* 0x001fce0000000008 */
[----:B------:R-:W-:Y:S01]  /*01a0*/  @!P1 STS.64 [R2], R6 ;  /* 0x0000000602009388 */ /* 0x000fe20000000a00 */
        /* <DEDUP_REMOVED lines=17> */
[----:B------:R0:W-:Y:S01]  /*02c0*/  @!P0 STS.64 [R2], R6 ;  /* 0x0000000602008388 */ /* 0x0001e20000000a00 */
[----:B------:R-:W-:Y:S06]  /*02d0*/  BAR.SYNC.DEFER_BLOCKING 0x0 ;  /* 0x0000000000007b1d */ /* 0x000fec0000010000 */
[----:B------:R-:W-:Y:S05]  /*02e0*/  @P1 EXIT ;  /* 0x000000000000194d */ /* 0x000fea0003800000 */
[----:B------:R-:W-:Y:S01]  /*02f0*/  LDS.64 R4, [R2+0x100] ;  /* 0x0001000002047984 */ /* 0x000fe20000000a00 */
[----:B------:R-:W-:-:S03]  /*0300*/  ISETP.NE.AND P0, PT, R3, RZ, PT ;  /* 0x000000ff0300720c */ /* 0x000fc60003f05270 */
[----:B0-----:R-:W0:Y:S02]  /*0310*/  LDS.64 R6, [R2] ;  /* 0x0000000002067984 */ /* 0x001e240000000a00 */
[----:B0-----:R-:W-:-:S07]  /*0320*/  DADD R4, R4, R6 ;  /* 0x0000000004047229 */ /* 0x001fce0000000006 */
[----:B------:R-:W-:Y:S01]  /*0330*/  STS.64 [R2], R4 ;  /* 0x0000000402007388 */ /* 0x000fe20000000a00 */
[----:B------:R-:W-:-:S03]  /*0340*/  NOP ;  /* 0x0000000000007918 */ /* 0x000fc60000000000 */
[----:B------:R-:W-:Y:S04]  /*0350*/  LDS.64 R6, [R2+0x80] ;  /* 0x0000800002067984 */ /* 0x000fe80000000a00 */
[----:B------:R-:W0:Y:S02]  /*0360*/  LDS.64 R8, [R2] ;  /* 0x0000000002087984 */ /* 0x000e240000000a00 */
        /* <DEDUP_REMOVED lines=16> */
[----:B------:R0:W-:Y:S01]  /*0470*/  STS.64 [R2], R6 ;  /* 0x0000000602007388 */ /* 0x0001e20000000a00 */
[----:B------:R-:W-:Y:S01]  /*0480*/  NOP ;  /* 0x0000000000007918 */ /* 0x000fe20000000000 */
[----:B------:R-:W-:Y:S05]  /*0490*/  @P0 EXIT ;  /* 0x000000000000094d */ /* 0x000fea0003800000 */
[----:B0-----:R-:W0:Y:S01]  /*04a0*/  LDS.128 R4, [UR4] ;  /* 0x00000004ff047984 */ /* 0x001e220008000c00 */
[----:B------:R-:W1:Y:S02]  /*04b0*/  LDC.64 R2, c[0x0][0x380] ;  /* 0x0000e000ff027b82 */ /* 0x000e640000000a00 */
[----:B-1----:R-:W-:Y:S01]  /*04c0*/  IMAD.WIDE.U32 R2, R0, 0x8, R2 ;  /* 0x0000000800027825 */ /* 0x002fe200078e0002 */
[----:B0-----:R-:W-:-:S07]  /*04d0*/  DADD R4, R4, R6 ;  /* 0x0000000004047229 */ /* 0x001fce0000000006 */
[----:B------:R-:W-:Y:S01]  /*04e0*/  STG.E.64 desc[UR6][R2.64], R4 ;  /* 0x0000000402007986 */ /* 0x000fe2000c101b06 */
[----:B------:R-:W-:Y:S05]  /*04f0*/  EXIT ;  /* 0x000000000000794d */ /* 0x000fea0003800000 */
.L_x_7:
        /* <DEDUP_REMOVED lines=16> */
.L_x_10:


//--------------------- .text._Z14vecProd_kernelPdPKdS1_l --------------------------
	.section	.text._Z14vecProd_kernelPdPKdS1_l,"ax",@progbits
	.align	128
        .global         _Z14vecProd_kernelPdPKdS1_l
        .type           _Z14vecProd_kernelPdPKdS1_l,@function
        .size           _Z14vecProd_kernelPdPKdS1_l,(.L_x_11 - _Z14vecProd_kernelPdPKdS1_l)
        .other          _Z14vecProd_kernelPdPKdS1_l,@"STO_CUDA_ENTRY STV_DEFAULT"
_Z14vecProd_kernelPdPKdS1_l:
.text._Z14vecProd_kernelPdPKdS1_l:
        /* <DEDUP_REMOVED lines=10> */
[----:B------:R-:W1:Y:S01]  /*00a0*/  @!P0 LDC.64 R8, c[0x0][0x388] ;  /* 0x0000e200ff088b82 */ /* 0x000e620000000a00 */
[C---:B------:R-:W-:Y:S01]  /*00b0*/  @!P0 IMAD.SHL.U32 R11, R2.reuse, 0x8, RZ ;  /* 0x00000008020b8824 */ /* 0x040fe200078e00ff */
[----:B------:R-:W-:-:S06]  /*00c0*/  @!P0 SHF.L.U64.HI R2, R2, 0x3, R5 ;  /* 0x0000000302028819 */ /* 0x000fcc0000010205 */
[----:B------:R-:W2:Y:S01]  /*00d0*/  @!P0 LDC.64 R6, c[0x0][0x390] ;  /* 0x0000e400ff068b82 */ /* 0x000ea20000000a00 */
[----:B-1----:R-:W-:-:S05]  /*00e0*/  @!P0 IADD3 R8, P1, PT, R11, R8, RZ ;  /* 0x000000080b088210 */ /* 0x002fca0007f3e0ff */
[----:B------:R-:W-:Y:S01]  /*00f0*/  @!P0 IMAD.X R9, R2, 0x1, R9, P1 ;  /* 0x0000000102098824 */ /* 0x000fe200008e0609 */
[----:B--2---:R-:W-:-:S04]  /*0100*/  @!P0 IADD3 R10, P2, PT, R11, R6, RZ ;  /* 0x000000060b0a8210 */ /* 0x004fc80007f5e0ff */
[----:B0-----:R-:W2:Y:S01]  /*0110*/  @!P0 LDG.E.64 R4, desc[UR6][R8.64] ;  /* 0x0000000608048981 */ /* 0x001ea2000c1e1b00 */
[----:B------:R-:W-:-:S05]  /*0120*/  @!P0 IMAD.X R11, R2, 0x1, R7, P2 ;  /* 0x00000001020b8824 */ /* 0x000fca00010e0607 */
[----:B------:R-:W2:Y:S01]  /*0130*/  @!P0 LDG.E.64 R6, desc[UR6][R10.64] ;  /* 0x000000060a068981 */ /* 0x000ea2000c1e1b00 */
[----:B------:R-:W0:Y:S01]  /*0140*/  S2UR UR5, SR_CgaCtaId ;  /* 0x00000000000579c3 */ /* 0x000e220000008800 */
[----:B------:R-:W-:Y:S02]  /*0150*/  UMOV UR4, 0x400 ;  /* 0x0000040000047882 */ /* 0x000fe40000000000 */
[----:B0-----:R-:W-:-:S06]  /*0160*/  ULEA UR4, UR5, UR4, 0x18 ;  /* 0x0000000405047291 */ /* 0x001fcc000f8ec0ff */
[C---:B------:R-:W-:Y:S02]  /*0170*/  LEA R2, R3.reuse, UR4, 0x3 ;  /* 0x0000000403027c11 */ /* 0x040fe4000f8e18ff */
[----:B------:R-:W-:Y:S01]  /*0180*/  ISETP.GT.U32.AND P1, PT, R3, 0x1ff, PT ;  /* 0x000001ff0300780c */ /* 0x000fe20003f24070 */
[----:B--2---:R-:W-:-:S07]  /*0190*/  @!P0 DMUL R4, R4, R6 ;  /* 0x0000000604048228 */ /* 0x004fce0000000000 */
[----:B------:R-:W-:Y:S04]  /*01a0*/  @!P0 STS.64 [R2], R4 ;  /* 0x0000000402008388 */ /* 0x000fe80000000a00 */
[----:B------:R-:W-:Y:S01]  /*01b0*/  @P0 STS.64 [R2], RZ ;  /* 0x000000ff02000388 */ /* 0x000fe20000000a00 */
[----:B------:R-:W-:Y:S06]  /*01c0*/  BAR.SYNC.DEFER_BLOCKING 0x0 ;  /* 0x0000000000007b1d */ /* 0x000fec0000010000 */
[----:B------:R-:W-:Y:S04]  /*01d0*/  @!P1 LDS.64 R6, [R2+0x1000] ;  /* 0x0010000002069984 */ /* 0x000fe80000000a00 */
[----:B------:R-:W0:Y:S01]  /*01e0*/  @!P1 LDS.64 R8, [R2] ;  /* 0x0000000002089984 */ /* 0x000e220000000a00 */
[----:B------:R-:W-:Y:S01]  /*01f0*/  ISETP.GT.U32.AND P0, PT, R3, 0xff, PT ;  /* 0x000000ff0300780c */ /* 0x000fe20003f04070 */
[----:B0-----:R-:W-:-:S07]  /*0200*/  @!P1 DADD R6, R6, R8 ;  /* 0x0000000006069229 */ /* 0x001fce0000000008 */
[----:B------:R-:W-:Y:S01]  /*0210*/  @!P1 STS.64 [R2], R6 ;  /* 0x0000000602009388 */ /* 0x000fe20000000a00 */
        /* <DEDUP_REMOVED lines=53> */
.L_x_8:
        /* <DEDUP_REMOVED lines=9> */
.L_x_11:


//--------------------- .nv.shared.reserved.0     --------------------------
	.section	.nv.shared.reserved.0,"aw",@nobits
	.weak		__nv_reservedSMEM_offset_0_alias
	.size		__nv_reservedSMEM_offset_0_alias, 0, 64
	.other		__nv_reservedSMEM_offset_0_alias,@"STO_CUDA_RESERVED_SHARED STV_DEFAULT"
__nv_reservedSMEM_offset_0_alias:
	.zero		0
	.zero		64


//--------------------- .nv.shared._Z17reduction_kernel2PdPKdl --------------------------
	.section	.nv.shared._Z17reduction_kernel2PdPKdl,"aw",@nobits
	.sectionflags	@""
	.align	8
.nv.shared._Z17reduction_kernel2PdPKdl:
	.zero		9216


//--------------------- .nv.shared._Z14vecProd_kernelPdPKdS1_l --------------------------
	.section	.nv.shared._Z14vecProd_kernelPdPKdS1_l,"aw",@nobits
	.sectionflags	@""
	.align	8
.nv.shared._Z14vecProd_kernelPdPKdS1_l:
	.zero		9216


//--------------------- .nv.constant0._Z17matVectMul_kernelPdS_S_ll --------------------------
	.section	.nv.constant0._Z17matVectMul_kernelPdS_S_ll,"a",@progbits
	.sectionflags	@""
	.align	4
.nv.constant0._Z17matVectMul_kernelPdS_S_ll:
	.zero		936


//--------------------- .nv.constant0._Z17reduction_kernel2PdPKdl --------------------------
	.section	.nv.constant0._Z17reduction_kernel2PdPKdl,"a",@progbits
	.sectionflags	@""
	.align	4
.nv.constant0._Z17reduction_kernel2PdPKdl:
	.zero		920


//--------------------- .nv.constant0._Z14vecProd_kernelPdPKdS1_l --------------------------
	.section	.nv.constant0._Z14vecProd_kernelPdPKdS1_l,"a",@progbits
	.sectionflags	@""
	.align	4
.nv.constant0._Z14vecProd_kernelPdPKdS1_l:
	.zero		928


//--------------------- SYMBOLS --------------------------

	.type		.nv.reservedSmem.offset0,@object
	.size		.nv.reservedSmem.offset0,0x4
	.type		.nv.reservedSmem.cap,@object
	.size		.nv.reservedSmem.cap,0x4
